	.target	sm_100a

	.elftype	@"ET_EXEC"


//--------------------- .note.nv.tkinfo           --------------------------
	.section	.note.nv.tkinfo,"",@"SHT_NOTE"
	.sectionflags	@"SHF_NOTE_NV_TKINFO"
	.tkinfo
        /*0018*/ 	.word	0x00000002
        /*0030*/ 	.string	""
        /*0030*/ 	.string	"ptxas"
        /*0030*/ 	.string	"Cuda compilation tools, release 13.0, V13.0.88"
        /*0030*/ 	.string	"Build cuda_13.0.r13.0/compiler.36424714_0"
        /*0030*/ 	.string	"-arch sm_100a -m 64 "



//--------------------- .note.nv.cuinfo           --------------------------
	.section	.note.nv.cuinfo,"",@"SHT_NOTE"
	.sectionflags	@"SHF_NOTE_NV_CUINFO"
        /*0018*/ 	.short	0x0002
        /*001a*/ 	.short	0x0064
        /*001c*/ 	.short	0x0082
	.zero		2


//--------------------- .nv.info                  --------------------------
	.section	.nv.info,"",@"SHT_CUDA_INFO"
	.align	4


	//----- nvinfo : EIATTR_REGCOUNT
	.align		4
        /*0000*/ 	.byte	0x04, 0x2f
        /*0002*/ 	.short	(.L_20 - .L_19)
	.align		4
.L_19:
        /*0004*/ 	.word	index@(_ZN7cutlass13device_kernelINS_4gemm6kernel13GemmUniversalIN4cute5tupleIJiiiiEEENS1_10collective13CollectiveMmaINS1_35MainloopSm100TmaUmmaWarpSpecializedILi20ELi2ELi4ENS5_IJNS4_1CILi1EEESB_SB_EEEEENS5_IJNSA_ILi64EEENSA_ILi256EEENSA_ILi32EEEEEEaNS5_IJlSB_lEEEaNS5_IJSB_llEEENS4_8TiledMMAINS4_8MMA_AtomIJNS4_15SM100_MMA_S8_SSIaaiLi64ELi256ELNS4_4UMMA5MajorE0ELSO_1ELNSN_8SaturateE0EEEEEENS4_6LayoutISC_NS5_IJNSA_ILi0EEEST_ST_EEEEENS5_IJNS4_10UnderscoreESW_SW_EEEEENS4_13SM90_TMA_LOADENS4_14ComposedLayoutINS4_7SwizzleILi1ELi4ELi3EEENS4_18smem_ptr_flag_bitsILi8EEENSS_INS5_IJNSA_ILi8EEESG_EEENS5_IJSG_SB_EEEEEEEvNS4_8identityESZ_NS10_INS11_ILi3ELi4ELi3EEES14_NSS_INS5_IJNSA_ILi128EEES15_EEENS5_IJSB_S1C_EEEEEEEvS1A_EENS_8epilogue10collective18CollectiveEpilogueINS1I_23Sm100TmaWarpSpecializedILi4ELi2ELi32ELb0ELb0EEEJSH_NS5_IJNSS_ISE_SB_EES1N_EEEaSI_aSI_NS1I_6fusion15FusionCallbacksIS1M_NS1P_17LinearCombinationIaiaiLNS_15FloatRoundStyleE2EEESH_S1O_JEEENS4_5SM1004TMEM4LOAD26SM100_TMEM_LOAD_16dp32b32xESZ_NS10_INS11_ILi2ELi4ELi3EEES14_NSS_INS5_IJS15_SE_EEENS5_IJSE_SB_EEEEEEENS4_39AutoVectorizingCopyWithAssumedAlignmentILi128EEENS4_14SM90_TMA_STOREES23_S25_S25_EEEvvEEEEvNT_6ParamsE)
        /*0008*/ 	.word	0x0000007a


	//----- nvinfo : EIATTR_FRAME_SIZE
	.align		4
.L_20:
        /*000c*/ 	.byte	0x04, 0x11
        /*000e*/ 	.short	(.L_22 - .L_21)
	.align		4
.L_21:
        /*0010*/ 	.word	index@($__internal_2_$__cuda_sm10x_tcgen05_guardrail_trap_unallocated_columns_being_dealloced)
        /*0014*/ 	.word	0x00000000


	//----- nvinfo : EIATTR_FRAME_SIZE
	.align		4
.L_22:
        /*0018*/ 	.byte	0x04, 0x11
        /*001a*/ 	.short	(.L_24 - .L_23)
	.align		4
.L_23:
        /*001c*/ 	.word	index@($__internal_1_$__cuda_sm10x_tcgen05_guardrail_trap_phase_invalid_during_alloc)
        /*0020*/ 	.word	0x00000000


	//----- nvinfo : EIATTR_FRAME_SIZE
	.align		4
.L_24:
        /*0024*/ 	.byte	0x04, 0x11
        /*0026*/ 	.short	(.L_26 - .L_25)
	.align		4
.L_25:
        /*0028*/ 	.word	index@($__internal_0_$__cuda_sm10x_tcgen05_guardrail_trap_col_being_dealloced_not_returned_by_alloc)
        /*002c*/ 	.word	0x00000000


	//----- nvinfo : EIATTR_FRAME_SIZE
	.align		4
.L_26:
        /*0030*/ 	.byte	0x04, 0x11
        /*0032*/ 	.short	(.L_28 - .L_27)
	.align		4
.L_27:
        /*0034*/ 	.word	index@(_ZN7cutlass13device_kernelINS_4gemm6kernel13GemmUniversalIN4cute5tupleIJiiiiEEENS1_10collective13CollectiveMmaINS1_35MainloopSm100TmaUmmaWarpSpecializedILi20ELi2ELi4ENS5_IJNS4_1CILi1EEESB_SB_EEEEENS5_IJNSA_ILi64EEENSA_ILi256EEENSA_ILi32EEEEEEaNS5_IJlSB_lEEEaNS5_IJSB_llEEENS4_8TiledMMAINS4_8MMA_AtomIJNS4_15SM100_MMA_S8_SSIaaiLi64ELi256ELNS4_4UMMA5MajorE0ELSO_1ELNSN_8SaturateE0EEEEEENS4_6LayoutISC_NS5_IJNSA_ILi0EEEST_ST_EEEEENS5_IJNS4_10UnderscoreESW_SW_EEEEENS4_13SM90_TMA_LOADENS4_14ComposedLayoutINS4_7SwizzleILi1ELi4ELi3EEENS4_18smem_ptr_flag_bitsILi8EEENSS_INS5_IJNSA_ILi8EEESG_EEENS5_IJSG_SB_EEEEEEEvNS4_8identityESZ_NS10_INS11_ILi3ELi4ELi3EEES14_NSS_INS5_IJNSA_ILi128EEES15_EEENS5_IJSB_S1C_EEEEEEEvS1A_EENS_8epilogue10collective18CollectiveEpilogueINS1I_23Sm100TmaWarpSpecializedILi4ELi2ELi32ELb0ELb0EEEJSH_NS5_IJNSS_ISE_SB_EES1N_EEEaSI_aSI_NS1I_6fusion15FusionCallbacksIS1M_NS1P_17LinearCombinationIaiaiLNS_15FloatRoundStyleE2EEESH_S1O_JEEENS4_5SM1004TMEM4LOAD26SM100_TMEM_LOAD_16dp32b32xESZ_NS10_INS11_ILi2ELi4ELi3EEES14_NSS_INS5_IJS15_SE_EEENS5_IJSE_SB_EEEEEEENS4_39AutoVectorizingCopyWithAssumedAlignmentILi128EEENS4_14SM90_TMA_STOREES23_S25_S25_EEEvvEEEEvNT_6ParamsE)
        /*0038*/ 	.word	0x00000000


	//----- nvinfo : EIATTR_MIN_STACK_SIZE
	.align		4
.L_28:
        /*003c*/ 	.byte	0x04, 0x12
        /*003e*/ 	.short	(.L_30 - .L_29)
	.align		4
.L_29:
        /*0040*/ 	.word	index@(_ZN7cutlass13device_kernelINS_4gemm6kernel13GemmUniversalIN4cute5tupleIJiiiiEEENS1_10collective13CollectiveMmaINS1_35MainloopSm100TmaUmmaWarpSpecializedILi20ELi2ELi4ENS5_IJNS4_1CILi1EEESB_SB_EEEEENS5_IJNSA_ILi64EEENSA_ILi256EEENSA_ILi32EEEEEEaNS5_IJlSB_lEEEaNS5_IJSB_llEEENS4_8TiledMMAINS4_8MMA_AtomIJNS4_15SM100_MMA_S8_SSIaaiLi64ELi256ELNS4_4UMMA5MajorE0ELSO_1ELNSN_8SaturateE0EEEEEENS4_6LayoutISC_NS5_IJNSA_ILi0EEEST_ST_EEEEENS5_IJNS4_10UnderscoreESW_SW_EEEEENS4_13SM90_TMA_LOADENS4_14ComposedLayoutINS4_7SwizzleILi1ELi4ELi3EEENS4_18smem_ptr_flag_bitsILi8EEENSS_INS5_IJNSA_ILi8EEESG_EEENS5_IJSG_SB_EEEEEEEvNS4_8identityESZ_NS10_INS11_ILi3ELi4ELi3EEES14_NSS_INS5_IJNSA_ILi128EEES15_EEENS5_IJSB_S1C_EEEEEEEvS1A_EENS_8epilogue10collective18CollectiveEpilogueINS1I_23Sm100TmaWarpSpecializedILi4ELi2ELi32ELb0ELb0EEEJSH_NS5_IJNSS_ISE_SB_EES1N_EEEaSI_aSI_NS1I_6fusion15FusionCallbacksIS1M_NS1P_17LinearCombinationIaiaiLNS_15FloatRoundStyleE2EEESH_S1O_JEEENS4_5SM1004TMEM4LOAD26SM100_TMEM_LOAD_16dp32b32xESZ_NS10_INS11_ILi2ELi4ELi3EEES14_NSS_INS5_IJS15_SE_EEENS5_IJSE_SB_EEEEEEENS4_39AutoVectorizingCopyWithAssumedAlignmentILi128EEENS4_14SM90_TMA_STOREES23_S25_S25_EEEvvEEEEvNT_6ParamsE)
        /*0044*/ 	.word	0x00000000
.L_30:


//--------------------- .nv.compat                --------------------------
	.section	.nv.compat,"",@"SHT_CUDA_COMPAT_INFO"
	.align	4
        /*0000*/ 	.byte	0x02, 0x09, 0x01, 0x00, 0x02, 0x02, 0x03, 0x00, 0x02, 0x05, 0x06, 0x00, 0x03, 0x07, 0x01, 0x01
        /*0010*/ 	.byte	0x02, 0x03, 0x01, 0x00, 0x02, 0x06, 0x01, 0x00, 0x04, 0x0b, 0x08, 0x00, 0x01, 0x00, 0x00, 0x00
        /*0020*/ 	.byte	0x00, 0x00, 0x00, 0x00


//--------------------- .nv.info._ZN7cutlass13device_kernelINS_4gemm6kernel13GemmUniversalIN4cute5tupleIJiiiiEEENS1_10collective13CollectiveMmaINS1_35MainloopSm100TmaUmmaWarpSpecializedILi20ELi2ELi4ENS5_IJNS4_1CILi1EEESB_SB_EEEEENS5_IJNSA_ILi64EEENSA_ILi256EEENSA_ILi32EEEEEEaNS5_IJlSB_lEEEaNS5_IJSB_llEEENS4_8TiledMMAINS4_8MMA_AtomIJNS4_15SM100_MMA_S8_SSIaaiLi64ELi256ELNS4_4UMMA5MajorE0ELSO_1ELNSN_8SaturateE0EEEEEENS4_6LayoutISC_NS5_IJNSA_ILi0EEEST_ST_EEEEENS5_IJNS4_10UnderscoreESW_SW_EEEEENS4_13SM90_TMA_LOADENS4_14ComposedLayoutINS4_7SwizzleILi1ELi4ELi3EEENS4_18smem_ptr_flag_bitsILi8EEENSS_INS5_IJNSA_ILi8EEESG_EEENS5_IJSG_SB_EEEEEEEvNS4_8identityESZ_NS10_INS11_ILi3ELi4ELi3EEES14_NSS_INS5_IJNSA_ILi128EEES15_EEENS5_IJSB_S1C_EEEEEEEvS1A_EENS_8epilogue10collective18CollectiveEpilogueINS1I_23Sm100TmaWarpSpecializedILi4ELi2ELi32ELb0ELb0EEEJSH_NS5_IJNSS_ISE_SB_EES1N_EEEaSI_aSI_NS1I_6fusion15FusionCallbacksIS1M_NS1P_17LinearCombinationIaiaiLNS_15FloatRoundStyleE2EEESH_S1O_JEEENS4_5SM1004TMEM4LOAD26SM100_TMEM_LOAD_16dp32b32xESZ_NS10_INS11_ILi2ELi4ELi3EEES14_NSS_INS5_IJS15_SE_EEENS5_IJSE_SB_EEEEEEENS4_39AutoVectorizingCopyWithAssumedAlignmentILi128EEENS4_14SM90_TMA_STOREES23_S25_S25_EEEvvEEEEvNT_6ParamsE --------------------------
	.section	.nv.info._ZN7cutlass13device_kernelINS_4gemm6kernel13GemmUniversalIN4cute5tupleIJiiiiEEENS1_10collective13CollectiveMmaINS1_35MainloopSm100TmaUmmaWarpSpecializedILi20ELi2ELi4ENS5_IJNS4_1CILi1EEESB_SB_EEEEENS5_IJNSA_ILi64EEENSA_ILi256EEENSA_ILi32EEEEEEaNS5_IJlSB_lEEEaNS5_IJSB_llEEENS4_8TiledMMAINS4_8MMA_AtomIJNS4_15SM100_MMA_S8_SSIaaiLi64ELi256ELNS4_4UMMA5MajorE0ELSO_1ELNSN_8SaturateE0EEEEEENS4_6LayoutISC_NS5_IJNSA_ILi0EEEST_ST_EEEEENS5_IJNS4_10UnderscoreESW_SW_EEEEENS4_13SM90_TMA_LOADENS4_14ComposedLayoutINS4_7SwizzleILi1ELi4ELi3EEENS4_18smem_ptr_flag_bitsILi8EEENSS_INS5_IJNSA_ILi8EEESG_EEENS5_IJSG_SB_EEEEEEEvNS4_8identityESZ_NS10_INS11_ILi3ELi4ELi3EEES14_NSS_INS5_IJNSA_ILi128EEES15_EEENS5_IJSB_S1C_EEEEEEEvS1A_EENS_8epilogue10collective18CollectiveEpilogueINS1I_23Sm100TmaWarpSpecializedILi4ELi2ELi32ELb0ELb0EEEJSH_NS5_IJNSS_ISE_SB_EES1N_EEEaSI_aSI_NS1I_6fusion15FusionCallbacksIS1M_NS1P_17LinearCombinationIaiaiLNS_15FloatRoundStyleE2EEESH_S1O_JEEENS4_5SM1004TMEM4LOAD26SM100_TMEM_LOAD_16dp32b32xESZ_NS10_INS11_ILi2ELi4ELi3EEES14_NSS_INS5_IJS15_SE_EEENS5_IJSE_SB_EEEEEEENS4_39AutoVectorizingCopyWithAssumedAlignmentILi128EEENS4_14SM90_TMA_STOREES23_S25_S25_EEEvvEEEEvNT_6ParamsE,"",@"SHT_CUDA_INFO"
	.sectionflags	@""
	.align	4


	//----- nvinfo : EIATTR_CUDA_API_VERSION
	.align		4
        /*0000*/ 	.byte	0x04, 0x37
        /*0002*/ 	.short	(.L_32 - .L_31)
.L_31:
        /*0004*/ 	.word	0x00000082


	//----- nvinfo : EIATTR_KPARAM_INFO
	.align		4
.L_32:
        /*0008*/ 	.byte	0x04, 0x17
        /*000a*/ 	.short	(.L_34 - .L_33)
.L_33:
        /*000c*/ 	.word	0x00000000
        /*0010*/ 	.short	0x0000
        /*0012*/ 	.short	0x0000
        /*0014*/ 	.byte	0x00, 0xf0, 0x01, 0x20


	//----- nvinfo : EIATTR_AT_ENTRY_FRAGMENTS
	.align		4
.L_34:
        /*0018*/ 	.byte	0x04, 0x4f
        /*001a*/ 	.short	(.L_36 - .L_35)


	//   ....[0]....
.L_35:
        /*001c*/ 	.word	0x00000006


	//----- nvinfo : EIATTR_RESERVED_SMEM_USED
	.align		4
.L_36:
        /*0020*/ 	.byte	0x01, 0x41
	.zero		2


	//----- nvinfo : EIATTR_SPARSE_MMA_MASK
	.align		4
        /*0024*/ 	.byte	0x03, 0x50
        /*0026*/ 	.short	0x0000


	//----- nvinfo : EIATTR_TCGEN05_1CTA_USED
	.align		4
        /*0028*/ 	.byte	0x01, 0x51
	.zero		2


	//----- nvinfo : EIATTR_MAXREG_COUNT
	.align		4
        /*002c*/ 	.byte	0x03, 0x1b
        /*002e*/ 	.short	0x00ff


	//----- nvinfo : EIATTR_NUM_BARRIERS
	.align		4
        /*0030*/ 	.byte	0x02, 0x4c
        /*0032*/ 	.byte	0x07
	.zero		1


	//----- nvinfo : EIATTR_EXTERNS
	.align		4
        /*0034*/ 	.byte	0x04, 0x0f
        /*0036*/ 	.short	(.L_38 - .L_37)


	//   ....[0]....
	.align		4
.L_37:
        /*0038*/ 	.word	index@(__assertfail)


	//----- nvinfo : EIATTR_MERCURY_ISA_VERSION
	.align		4
.L_38:
        /*003c*/ 	.byte	0x03, 0x5f
        /*003e*/ 	.short	0x0101


	//----- nvinfo : EIATTR_INT_WARP_WIDE_INSTR_OFFSETS
	.align		4
        /*0040*/ 	.byte	0x04, 0x31
        /*0042*/ 	.short	(.L_40 - .L_39)


	//   ....[0]....
.L_39:
        /*0044*/ 	.word	0x000020d0


	//   ....[1]....
        /*0048*/ 	.word	0x00004330


	//   ....[2]....
        /*004c*/ 	.word	0x00004350


	//   ....[3]....
        /*0050*/ 	.word	0x00004380


	//   ....[4]....
        /*0054*/ 	.word	0x00004cc0


	//   ....[5]....
        /*0058*/ 	.word	0x00004d30


	//   ....[6]....
        /*005c*/ 	.word	0x00004e10


	//   ....[7]....
        /*0060*/ 	.word	0x00004e90


	//   ....[8]....
        /*0064*/ 	.word	0x00004fa0


	//   ....[9]....
        /*0068*/ 	.word	0x00005030


	//   ....[10]....
        /*006c*/ 	.word	0x00005210


	//   ....[11]....
        /*0070*/ 	.word	0x00005370


	//----- nvinfo : EIATTR_COOP_GROUP_MASK_REGIDS
	.align		4
.L_40:
        /*0074*/ 	.byte	0x04, 0x29
        /*0076*/ 	.short	(.L_42 - .L_41)


	//   ....[0]....
.L_41:
        /*0078*/ 	.word	0xffffffff


	//   ....[1]....
        /*007c*/ 	.word	0xffffffff


	//   ....[2]....
        /*0080*/ 	.word	0xffffffff


	//   ....[3]....
        /*0084*/ 	.word	0xffffffff


	//   ....[4]....
        /*0088*/ 	.word	0xffffffff


	//   ....[5]....
        /*008c*/ 	.word	0xffffffff


	//   ....[6]....
        /*0090*/ 	.word	0xffffffff


	//   ....[7]....
        /*0094*/ 	.word	0xffffffff


	//   ....[8]....
        /*0098*/ 	.word	0xffffffff


	//   ....[9]....
        /*009c*/ 	.word	0xffffffff


	//   ....[10]....
        /*00a0*/ 	.word	0xffffffff


	//   ....[11]....
        /*00a4*/ 	.word	0xffffffff


	//   ....[12]....
        /*00a8*/ 	.word	0xffffffff


	//----- nvinfo : EIATTR_COOP_GROUP_INSTR_OFFSETS
	.align		4
.L_42:
        /*00ac*/ 	.byte	0x04, 0x28
        /*00ae*/ 	.short	(.L_44 - .L_43)


	//   ....[0]....
.L_43:
        /*00b0*/ 	.word	0x00000090


	//   ....[1]....
        /*00b4*/ 	.word	0x000004d0


	//   ....[2]....
        /*00b8*/ 	.word	0x00000870


	//   ....[3]....
        /*00bc*/ 	.word	0x00000a10


	//   ....[4]....
        /*00c0*/ 	.word	0x00000b10


	//   ....[5]....
        /*00c4*/ 	.word	0x00000c80


	//   ....[6]....
        /*00c8*/ 	.word	0x00000e20


	//   ....[7]....
        /*00cc*/ 	.word	0x00001fb0


	//   ....[8]....
        /*00d0*/ 	.word	0x00003690


	//   ....[9]....
        /*00d4*/ 	.word	0x000038a0


	//   ....[10]....
        /*00d8*/ 	.word	0x000038d0


	//   ....[11]....
        /*00dc*/ 	.word	0x00004210


	//   ....[12]....
        /*00e0*/ 	.word	0x00004440


	//----- nvinfo : EIATTR_VRC_CTA_INIT_COUNT
	.align		4
.L_44:
        /*00e4*/ 	.byte	0x02, 0x4a
        /*00e6*/ 	.byte	0x80
	.zero		1


	//----- nvinfo : EIATTR_SYSCALL_OFFSETS
	.align		4
        /*00e8*/ 	.byte	0x04, 0x46
        /*00ea*/ 	.short	(.L_46 - .L_45)


	//   ....[0]....
.L_45:
        /*00ec*/ 	.word	0x00005e00


	//   ....[1]....
        /*00f0*/ 	.word	0x00005f40


	//   ....[2]....
        /*00f4*/ 	.word	0x00006740


	//   ....[3]....
        /*00f8*/ 	.word	0x000074f0


	//   ....[4]....
        /*00fc*/ 	.word	0x00008230


	//   ....[5]....
        /*0100*/ 	.word	0x00008fa0


	//----- nvinfo : EIATTR_MBARRIER_INSTR_OFFSETS
	.align		4
.L_46:
        /*0104*/ 	.byte	0x04, 0x39
        /*0106*/ 	.short	(.L_48 - .L_47)


	//   ....[0]....
.L_47:
        /*0108*/ 	.word	0x000005d0
        /*010c*/ 	.word	0x000000ff
        /*0110*/ 	.word	0x00000000
        /*0114*/ 	.short	0x0100
        /*0116*/ 	.byte	0x05
	.zero		1


	//   ....[1]....
        /*0118*/ 	.word	0x000005e0
        /*011c*/ 	.word	0x000000ff
        /*0120*/ 	.word	0x000000a0
        /*0124*/ 	.short	0x0100
        /*0126*/ 	.byte	0x05
	.zero		1


	//   ....[2]....
        /*0128*/ 	.word	0x000005f0
        /*012c*/ 	.word	0x000000ff
        /*0130*/ 	.word	0x00000008
        /*0134*/ 	.short	0x0100
        /*0136*/ 	.byte	0x05
	.zero		1


	//   ....[3]....
        /*0138*/ 	.word	0x00000600
        /*013c*/ 	.word	0x000000ff
        /*0140*/ 	.word	0x000000a8
        /*0144*/ 	.short	0x0100
        /*0146*/ 	.byte	0x05
	.zero		1


	//   ....[4]....
        /*0148*/ 	.word	0x00000610
        /*014c*/ 	.word	0x000000ff
        /*0150*/ 	.word	0x00000010
        /*0154*/ 	.short	0x0100
        /*0156*/ 	.byte	0x05
	.zero		1


	//   ....[5]....
        /*0158*/ 	.word	0x00000620
        /*015c*/ 	.word	0x000000ff
        /*0160*/ 	.word	0x000000b0
        /*0164*/ 	.short	0x0100
        /*0166*/ 	.byte	0x05
	.zero		1


	//   ....[6]....
        /*0168*/ 	.word	0x00000630
        /*016c*/ 	.word	0x000000ff
        /*0170*/ 	.word	0x00000018
        /*0174*/ 	.short	0x0100
        /*0176*/ 	.byte	0x05
	.zero		1


	//   ....[7]....
        /*0178*/ 	.word	0x00000640
        /*017c*/ 	.word	0x000000ff
        /*0180*/ 	.word	0x000000b8
        /*0184*/ 	.short	0x0100
        /*0186*/ 	.byte	0x05
	.zero		1


	//   ....[8]....
        /*0188*/ 	.word	0x00000650
        /*018c*/ 	.word	0x000000ff
        /*0190*/ 	.word	0x00000020
        /*0194*/ 	.short	0x0100
        /*0196*/ 	.byte	0x05
	.zero		1


	//   ....[9]....
        /*0198*/ 	.word	0x00000660
        /*019c*/ 	.word	0x000000ff
        /*01a0*/ 	.word	0x000000c0
        /*01a4*/ 	.short	0x0100
        /*01a6*/ 	.byte	0x05
	.zero		1


	//   ....[10]....
        /*01a8*/ 	.word	0x00000670
        /*01ac*/ 	.word	0x000000ff
        /*01b0*/ 	.word	0x00000028
        /*01b4*/ 	.short	0x0100
        /*01b6*/ 	.byte	0x05
	.zero		1


	//   ....[11]....
        /*01b8*/ 	.word	0x00000680
        /*01bc*/ 	.word	0x000000ff
        /*01c0*/ 	.word	0x000000c8
        /*01c4*/ 	.short	0x0100
        /*01c6*/ 	.byte	0x05
	.zero		1


	//   ....[12]....
        /*01c8*/ 	.word	0x00000690
        /*01cc*/ 	.word	0x000000ff
        /*01d0*/ 	.word	0x00000030
        /*01d4*/ 	.short	0x0100
        /*01d6*/ 	.byte	0x05
	.zero		1


	//   ....[13]....
        /*01d8*/ 	.word	0x000006a0
        /*01dc*/ 	.word	0x000000ff
        /*01e0*/ 	.word	0x000000d0
        /*01e4*/ 	.short	0x0100
        /*01e6*/ 	.byte	0x05
	.zero		1


	//   ....[14]....
        /*01e8*/ 	.word	0x000006b0
        /*01ec*/ 	.word	0x000000ff
        /*01f0*/ 	.word	0x00000038
        /*01f4*/ 	.short	0x0100
        /*01f6*/ 	.byte	0x05
	.zero		1


	//   ....[15]....
        /*01f8*/ 	.word	0x000006c0
        /*01fc*/ 	.word	0x000000ff
        /*0200*/ 	.word	0x000000d8
        /*0204*/ 	.short	0x0100
        /*0206*/ 	.byte	0x05
	.zero		1


	//   ....[16]....
        /*0208*/ 	.word	0x000006d0
        /*020c*/ 	.word	0x000000ff
        /*0210*/ 	.word	0x00000040
        /*0214*/ 	.short	0x0100
        /*0216*/ 	.byte	0x05
	.zero		1


	//   ....[17]....
        /*0218*/ 	.word	0x000006e0
        /*021c*/ 	.word	0x000000ff
        /*0220*/ 	.word	0x000000e0
        /*0224*/ 	.short	0x0100
        /*0226*/ 	.byte	0x05
	.zero		1


	//   ....[18]....
        /*0228*/ 	.word	0x000006f0
        /*022c*/ 	.word	0x000000ff
        /*0230*/ 	.word	0x00000048
        /*0234*/ 	.short	0x0100
        /*0236*/ 	.byte	0x05
	.zero		1


	//   ....[19]....
        /*0238*/ 	.word	0x00000700
        /*023c*/ 	.word	0x000000ff
        /*0240*/ 	.word	0x000000e8
        /*0244*/ 	.short	0x0100
        /*0246*/ 	.byte	0x05
	.zero		1


	//   ....[20]....
        /*0248*/ 	.word	0x00000710
        /*024c*/ 	.word	0x000000ff
        /*0250*/ 	.word	0x00000050
        /*0254*/ 	.short	0x0100
        /*0256*/ 	.byte	0x05
	.zero		1


	//   ....[21]....
        /*0258*/ 	.word	0x00000720
        /*025c*/ 	.word	0x000000ff
        /*0260*/ 	.word	0x000000f0
        /*0264*/ 	.short	0x0100
        /*0266*/ 	.byte	0x05
	.zero		1


	//   ....[22]....
        /*0268*/ 	.word	0x00000730
        /*026c*/ 	.word	0x000000ff
        /*0270*/ 	.word	0x00000058
        /*0274*/ 	.short	0x0100
        /*0276*/ 	.byte	0x05
	.zero		1


	//   ....[23]....
        /*0278*/ 	.word	0x00000740
        /*027c*/ 	.word	0x000000ff
        /*0280*/ 	.word	0x000000f8
        /*0284*/ 	.short	0x0100
        /*0286*/ 	.byte	0x05
	.zero		1


	//   ....[24]....
        /*0288*/ 	.word	0x00000750
        /*028c*/ 	.word	0x000000ff
        /*0290*/ 	.word	0x00000060
        /*0294*/ 	.short	0x0100
        /*0296*/ 	.byte	0x05
	.zero		1


	//   ....[25]....
        /*0298*/ 	.word	0x00000760
        /*029c*/ 	.word	0x000000ff
        /*02a0*/ 	.word	0x00000100
        /*02a4*/ 	.short	0x0100
        /*02a6*/ 	.byte	0x05
	.zero		1


	//   ....[26]....
        /*02a8*/ 	.word	0x00000770
        /*02ac*/ 	.word	0x000000ff
        /*02b0*/ 	.word	0x00000068
        /*02b4*/ 	.short	0x0100
        /*02b6*/ 	.byte	0x05
	.zero		1


	//   ....[27]....
        /*02b8*/ 	.word	0x00000780
        /*02bc*/ 	.word	0x000000ff
        /*02c0*/ 	.word	0x00000108
        /*02c4*/ 	.short	0x0100
        /*02c6*/ 	.byte	0x05
	.zero		1


	//   ....[28]....
        /*02c8*/ 	.word	0x00000790
        /*02cc*/ 	.word	0x000000ff
        /*02d0*/ 	.word	0x00000070
        /*02d4*/ 	.short	0x0100
        /*02d6*/ 	.byte	0x05
	.zero		1


	//   ....[29]....
        /*02d8*/ 	.word	0x000007a0
        /*02dc*/ 	.word	0x000000ff
        /*02e0*/ 	.word	0x00000110
        /*02e4*/ 	.short	0x0100
        /*02e6*/ 	.byte	0x05
	.zero		1


	//   ....[30]....
        /*02e8*/ 	.word	0x000007b0
        /*02ec*/ 	.word	0x000000ff
        /*02f0*/ 	.word	0x00000078
        /*02f4*/ 	.short	0x0100
        /*02f6*/ 	.byte	0x05
	.zero		1


	//   ....[31]....
        /*02f8*/ 	.word	0x000007c0
        /*02fc*/ 	.word	0x000000ff
        /*0300*/ 	.word	0x00000118
        /*0304*/ 	.short	0x0100
        /*0306*/ 	.byte	0x05
	.zero		1


	//   ....[32]....
        /*0308*/ 	.word	0x000007d0
        /*030c*/ 	.word	0x000000ff
        /*0310*/ 	.word	0x00000080
        /*0314*/ 	.short	0x0100
        /*0316*/ 	.byte	0x05
	.zero		1


	//   ....[33]....
        /*0318*/ 	.word	0x000007e0
        /*031c*/ 	.word	0x000000ff
        /*0320*/ 	.word	0x00000120
        /*0324*/ 	.short	0x0100
        /*0326*/ 	.byte	0x05
	.zero		1


	//   ....[34]....
        /*0328*/ 	.word	0x000007f0
        /*032c*/ 	.word	0x000000ff
        /*0330*/ 	.word	0x00000088
        /*0334*/ 	.short	0x0100
        /*0336*/ 	.byte	0x05
	.zero		1


	//   ....[35]....
        /*0338*/ 	.word	0x00000800
        /*033c*/ 	.word	0x000000ff
        /*0340*/ 	.word	0x00000128
        /*0344*/ 	.short	0x0100
        /*0346*/ 	.byte	0x05
	.zero		1


	//   ....[36]....
        /*0348*/ 	.word	0x00000810
        /*034c*/ 	.word	0x000000ff
        /*0350*/ 	.word	0x00000090
        /*0354*/ 	.short	0x0100
        /*0356*/ 	.byte	0x05
	.zero		1


	//   ....[37]....
        /*0358*/ 	.word	0x00000820
        /*035c*/ 	.word	0x000000ff
        /*0360*/ 	.word	0x00000130
        /*0364*/ 	.short	0x0100
        /*0366*/ 	.byte	0x05
	.zero		1


	//   ....[38]....
        /*0368*/ 	.word	0x00000830
        /*036c*/ 	.word	0x000000ff
        /*0370*/ 	.word	0x00000098
        /*0374*/ 	.short	0x0100
        /*0376*/ 	.byte	0x05
	.zero		1


	//   ....[39]....
        /*0378*/ 	.word	0x00000840
        /*037c*/ 	.word	0x000000ff
        /*0380*/ 	.word	0x00000138
        /*0384*/ 	.short	0x0100
        /*0386*/ 	.byte	0x05
	.zero		1


	//   ....[40]....
        /*0388*/ 	.word	0x00000980
        /*038c*/ 	.word	0x000000ff
        /*0390*/ 	.word	0x00000140
        /*0394*/ 	.short	0x0100
        /*0396*/ 	.byte	0x07
	.zero		1


	//   ....[41]....
        /*0398*/ 	.word	0x00000990
        /*039c*/ 	.word	0x000000ff
        /*03a0*/ 	.word	0x00000160
        /*03a4*/ 	.short	0x0100
        /*03a6*/ 	.byte	0x07
	.zero		1


	//   ....[42]....
        /*03a8*/ 	.word	0x000009a0
        /*03ac*/ 	.word	0x000000ff
        /*03b0*/ 	.word	0x00000148
        /*03b4*/ 	.short	0x0100
        /*03b6*/ 	.byte	0x07
	.zero		1


	//   ....[43]....
        /*03b8*/ 	.word	0x000009b0
        /*03bc*/ 	.word	0x000000ff
        /*03c0*/ 	.word	0x00000168
        /*03c4*/ 	.short	0x0100
        /*03c6*/ 	.byte	0x07
	.zero		1


	//   ....[44]....
        /*03c8*/ 	.word	0x000009c0
        /*03cc*/ 	.word	0x000000ff
        /*03d0*/ 	.word	0x00000150
        /*03d4*/ 	.short	0x0100
        /*03d6*/ 	.byte	0x07
	.zero		1


	//   ....[45]....
        /*03d8*/ 	.word	0x000009d0
        /*03dc*/ 	.word	0x000000ff
        /*03e0*/ 	.word	0x00000170
        /*03e4*/ 	.short	0x0100
        /*03e6*/ 	.byte	0x07
	.zero		1


	//   ....[46]....
        /*03e8*/ 	.word	0x000009e0
        /*03ec*/ 	.word	0x000000ff
        /*03f0*/ 	.word	0x00000158
        /*03f4*/ 	.short	0x0100
        /*03f6*/ 	.byte	0x07
	.zero		1


	//   ....[47]....
        /*03f8*/ 	.word	0x000009f0
        /*03fc*/ 	.word	0x000000ff
        /*0400*/ 	.word	0x00000178
        /*0404*/ 	.short	0x0100
        /*0406*/ 	.byte	0x07
	.zero		1


	//   ....[48]....
        /*0408*/ 	.word	0x00000ae0
        /*040c*/ 	.word	0x000000ff
        /*0410*/ 	.word	0x00000180
        /*0414*/ 	.short	0x0100
        /*0416*/ 	.byte	0x05
	.zero		1


	//   ....[49]....
        /*0418*/ 	.word	0x00000af0
        /*041c*/ 	.word	0x000000ff
        /*0420*/ 	.word	0x00000188
        /*0424*/ 	.short	0x0100
        /*0426*/ 	.byte	0x05
	.zero		1


	//   ....[50]....
        /*0428*/ 	.word	0x00000c30
        /*042c*/ 	.word	0x000000ff
        /*0430*/ 	.word	0x00000190
        /*0434*/ 	.short	0x0100
        /*0436*/ 	.byte	0x05
	.zero		1


	//   ....[51]....
        /*0438*/ 	.word	0x00000c40
        /*043c*/ 	.word	0x000000ff
        /*0440*/ 	.word	0x000001a0
        /*0444*/ 	.short	0x0100
        /*0446*/ 	.byte	0x05
	.zero		1


	//   ....[52]....
        /*0448*/ 	.word	0x00000c50
        /*044c*/ 	.word	0x000000ff
        /*0450*/ 	.word	0x00000198
        /*0454*/ 	.short	0x0100
        /*0456*/ 	.byte	0x05
	.zero		1


	//   ....[53]....
        /*0458*/ 	.word	0x00000c60
        /*045c*/ 	.word	0x000000ff
        /*0460*/ 	.word	0x000001a8
        /*0464*/ 	.short	0x0100
        /*0466*/ 	.byte	0x05
	.zero		1


	//   ....[54]....
        /*0468*/ 	.word	0x00000d90
        /*046c*/ 	.word	0x000000ff
        /*0470*/ 	.word	0x000001b0
        /*0474*/ 	.short	0x0100
        /*0476*/ 	.byte	0x07
	.zero		1


	//   ....[55]....
        /*0478*/ 	.word	0x00000da0
        /*047c*/ 	.word	0x000000ff
        /*0480*/ 	.word	0x000001d0
        /*0484*/ 	.short	0x0100
        /*0486*/ 	.byte	0x07
	.zero		1


	//   ....[56]....
        /*0488*/ 	.word	0x00000db0
        /*048c*/ 	.word	0x000000ff
        /*0490*/ 	.word	0x000001b8
        /*0494*/ 	.short	0x0100
        /*0496*/ 	.byte	0x07
	.zero		1


	//   ....[57]....
        /*0498*/ 	.word	0x00000dc0
        /*049c*/ 	.word	0x000000ff
        /*04a0*/ 	.word	0x000001d8
        /*04a4*/ 	.short	0x0100
        /*04a6*/ 	.byte	0x07
	.zero		1


	//   ....[58]....
        /*04a8*/ 	.word	0x00000dd0
        /*04ac*/ 	.word	0x000000ff
        /*04b0*/ 	.word	0x000001c0
        /*04b4*/ 	.short	0x0100
        /*04b6*/ 	.byte	0x07
	.zero		1


	//   ....[59]....
        /*04b8*/ 	.word	0x00000de0
        /*04bc*/ 	.word	0x000000ff
        /*04c0*/ 	.word	0x000001e0
        /*04c4*/ 	.short	0x0100
        /*04c6*/ 	.byte	0x07
	.zero		1


	//   ....[60]....
        /*04c8*/ 	.word	0x00000df0
        /*04cc*/ 	.word	0x000000ff
        /*04d0*/ 	.word	0x000001c8
        /*04d4*/ 	.short	0x0100
        /*04d6*/ 	.byte	0x07
	.zero		1


	//   ....[61]....
        /*04d8*/ 	.word	0x00000e00
        /*04dc*/ 	.word	0x000000ff
        /*04e0*/ 	.word	0x000001e8
        /*04e4*/ 	.short	0x0100
        /*04e6*/ 	.byte	0x07
	.zero		1


	//   ....[62]....
        /*04e8*/ 	.word	0x00000ef0
        /*04ec*/ 	.word	0x000000ff
        /*04f0*/ 	.word	0x000001f0
        /*04f4*/ 	.short	0x0100
        /*04f6*/ 	.byte	0x05
	.zero		1


	//   ....[63]....
        /*04f8*/ 	.word	0x00000f00
        /*04fc*/ 	.word	0x000000ff
        /*0500*/ 	.word	0x00000200
        /*0504*/ 	.short	0x0100
        /*0506*/ 	.byte	0x05
	.zero		1


	//   ....[64]....
        /*0508*/ 	.word	0x00000f10
        /*050c*/ 	.word	0x000000ff
        /*0510*/ 	.word	0x000001f8
        /*0514*/ 	.short	0x0100
        /*0516*/ 	.byte	0x05
	.zero		1


	//   ....[65]....
        /*0518*/ 	.word	0x00000f20
        /*051c*/ 	.word	0x000000ff
        /*0520*/ 	.word	0x00000208
        /*0524*/ 	.short	0x0100
        /*0526*/ 	.byte	0x05
	.zero		1


	//   ....[66]....
        /*0528*/ 	.word	0x000017f0
        /*052c*/ 	.word	0x00000003
        /*0530*/ 	.word	0x00000200
        /*0534*/ 	.short	0x010a
        /*0536*/ 	.byte	0xff
	.zero		1


	//   ....[67]....
        /*0538*/ 	.word	0x00001820
        /*053c*/ 	.word	0x00000003
        /*0540*/ 	.word	0x000001f0
        /*0544*/ 	.short	0x0101
        /*0546*/ 	.byte	0xff
	.zero		1


	//   ....[68]....
        /*0548*/ 	.word	0x000018f0
        /*054c*/ 	.word	0x000000ff
        /*0550*/ 	.word	0x000000a0
        /*0554*/ 	.short	0x010a
        /*0556*/ 	.byte	0x08
	.zero		1


	//   ....[69]....
        /*0558*/ 	.word	0x000019a0
        /*055c*/ 	.word	0x000000ff
        /*0560*/ 	.word	0x000000a0
        /*0564*/ 	.short	0x010a
        /*0566*/ 	.byte	0x21
	.zero		1


	//   ....[70]....
        /*0568*/ 	.word	0x00001af0
        /*056c*/ 	.word	0x000000ff
        /*0570*/ 	.word	0x000000a0
        /*0574*/ 	.short	0x010a
        /*0576*/ 	.byte	0x08
	.zero		1


	//   ....[71]....
        /*0578*/ 	.word	0x00001c50
        /*057c*/ 	.word	0x000000ff
        /*0580*/ 	.word	0x00000188
        /*0584*/ 	.short	0x0101
        /*0586*/ 	.byte	0x04
	.zero		1


	//   ....[72]....
        /*0588*/ 	.word	0x00001c70
        /*058c*/ 	.word	0x000000ff
        /*0590*/ 	.word	0x000000a0
        /*0594*/ 	.short	0x010a
        /*0596*/ 	.byte	0x08
	.zero		1


	//   ....[73]....
        /*0598*/ 	.word	0x00001d00
        /*059c*/ 	.word	0x000000ff
        /*05a0*/ 	.word	0x000000a0
        /*05a4*/ 	.short	0x010a
        /*05a6*/ 	.byte	0x19
	.zero		1


	//   ....[74]....
        /*05a8*/ 	.word	0x00001e50
        /*05ac*/ 	.word	0x000000ff
        /*05b0*/ 	.word	0x000000a0
        /*05b4*/ 	.short	0x010a
        /*05b6*/ 	.byte	0x08
	.zero		1


	//   ....[75]....
        /*05b8*/ 	.word	0x00001fe0
        /*05bc*/ 	.word	0x00000002
        /*05c0*/ 	.word	0x00000190
        /*05c4*/ 	.short	0x010a
        /*05c6*/ 	.byte	0xff
	.zero		1


	//   ....[76]....
        /*05c8*/ 	.word	0x000020a0
        /*05cc*/ 	.word	0x00000002
        /*05d0*/ 	.word	0x00000000
        /*05d4*/ 	.short	0x0101
        /*05d6*/ 	.byte	0xff
	.zero		1


	//   ....[77]....
        /*05d8*/ 	.word	0x00002600
        /*05dc*/ 	.word	0x000000ff
        /*05e0*/ 	.word	0x00000000
        /*05e4*/ 	.short	0x010a
        /*05e6*/ 	.byte	0x05
	.zero		1


	//   ....[78]....
        /*05e8*/ 	.word	0x00002690
        /*05ec*/ 	.word	0x000000ff
        /*05f0*/ 	.word	0x00000000
        /*05f4*/ 	.short	0x010a
        /*05f6*/ 	.byte	0x05
	.zero		1


	//   ....[79]....
        /*05f8*/ 	.word	0x00002720
        /*05fc*/ 	.word	0x000000ff
        /*0600*/ 	.word	0x00000000
        /*0604*/ 	.short	0x010a
        /*0606*/ 	.byte	0x05
	.zero		1


	//   ....[80]....
        /*0608*/ 	.word	0x000027b0
        /*060c*/ 	.word	0x000000ff
        /*0610*/ 	.word	0x00000000
        /*0614*/ 	.short	0x010a
        /*0616*/ 	.byte	0x05
	.zero		1


	//   ....[81]....
        /*0618*/ 	.word	0x00002840
        /*061c*/ 	.word	0x000000ff
        /*0620*/ 	.word	0x00000000
        /*0624*/ 	.short	0x010a
        /*0626*/ 	.byte	0x05
	.zero		1


	//   ....[82]....
        /*0628*/ 	.word	0x000028d0
        /*062c*/ 	.word	0x000000ff
        /*0630*/ 	.word	0x00000000
        /*0634*/ 	.short	0x010a
        /*0636*/ 	.byte	0x05
	.zero		1


	//   ....[83]....
        /*0638*/ 	.word	0x00002960
        /*063c*/ 	.word	0x000000ff
        /*0640*/ 	.word	0x00000000
        /*0644*/ 	.short	0x010a
        /*0646*/ 	.byte	0x05
	.zero		1


	//   ....[84]....
        /*0648*/ 	.word	0x000029f0
        /*064c*/ 	.word	0x000000ff
        /*0650*/ 	.word	0x00000000
        /*0654*/ 	.short	0x010a
        /*0656*/ 	.byte	0x05
	.zero		1


	//   ....[85]....
        /*0658*/ 	.word	0x00002a80
        /*065c*/ 	.word	0x000000ff
        /*0660*/ 	.word	0x00000000
        /*0664*/ 	.short	0x010a
        /*0666*/ 	.byte	0x05
	.zero		1


	//   ....[86]....
        /*0668*/ 	.word	0x00002b10
        /*066c*/ 	.word	0x000000ff
        /*0670*/ 	.word	0x00000000
        /*0674*/ 	.short	0x010a
        /*0676*/ 	.byte	0x05
	.zero		1


	//   ....[87]....
        /*0678*/ 	.word	0x00002ba0
        /*067c*/ 	.word	0x000000ff
        /*0680*/ 	.word	0x00000000
        /*0684*/ 	.short	0x010a
        /*0686*/ 	.byte	0x05
	.zero		1


	//   ....[88]....
        /*0688*/ 	.word	0x00002c30
        /*068c*/ 	.word	0x000000ff
        /*0690*/ 	.word	0x00000000
        /*0694*/ 	.short	0x010a
        /*0696*/ 	.byte	0x05
	.zero		1


	//   ....[89]....
        /*0698*/ 	.word	0x00002cc0
        /*069c*/ 	.word	0x000000ff
        /*06a0*/ 	.word	0x00000000
        /*06a4*/ 	.short	0x010a
        /*06a6*/ 	.byte	0x05
	.zero		1


	//   ....[90]....
        /*06a8*/ 	.word	0x00002d50
        /*06ac*/ 	.word	0x000000ff
        /*06b0*/ 	.word	0x00000000
        /*06b4*/ 	.short	0x010a
        /*06b6*/ 	.byte	0x05
	.zero		1


	//   ....[91]....
        /*06b8*/ 	.word	0x00002de0
        /*06bc*/ 	.word	0x000000ff
        /*06c0*/ 	.word	0x00000000
        /*06c4*/ 	.short	0x010a
        /*06c6*/ 	.byte	0x05
	.zero		1


	//   ....[92]....
        /*06c8*/ 	.word	0x00002e70
        /*06cc*/ 	.word	0x000000ff
        /*06d0*/ 	.word	0x00000000
        /*06d4*/ 	.short	0x010a
        /*06d6*/ 	.byte	0x05
	.zero		1


	//   ....[93]....
        /*06d8*/ 	.word	0x00002f00
        /*06dc*/ 	.word	0x000000ff
        /*06e0*/ 	.word	0x00000000
        /*06e4*/ 	.short	0x010a
        /*06e6*/ 	.byte	0x05
	.zero		1


	//   ....[94]....
        /*06e8*/ 	.word	0x00002f90
        /*06ec*/ 	.word	0x000000ff
        /*06f0*/ 	.word	0x00000000
        /*06f4*/ 	.short	0x010a
        /*06f6*/ 	.byte	0x05
	.zero		1


	//   ....[95]....
        /*06f8*/ 	.word	0x00003020
        /*06fc*/ 	.word	0x000000ff
        /*0700*/ 	.word	0x00000000
        /*0704*/ 	.short	0x010a
        /*0706*/ 	.byte	0x05
	.zero		1


	//   ....[96]....
        /*0708*/ 	.word	0x000030c0
        /*070c*/ 	.word	0x00000000
        /*0710*/ 	.word	0x00000000
        /*0714*/ 	.short	0x010a
        /*0716*/ 	.byte	0xff
	.zero		1


	//   ....[97]....
        /*0718*/ 	.word	0x000031e0
        /*071c*/ 	.word	0x00000000
        /*0720*/ 	.word	0x000001f0
        /*0724*/ 	.short	0x010a
        /*0726*/ 	.byte	0xff
	.zero		1


	//   ....[98]....
        /*0728*/ 	.word	0x00003240
        /*072c*/ 	.word	0x00000004
        /*0730*/ 	.word	0x00000000
        /*0734*/ 	.short	0x0101
        /*0736*/ 	.byte	0xff
	.zero		1


	//   ....[99]....
        /*0738*/ 	.word	0x00003260
        /*073c*/ 	.word	0x000000ff
        /*0740*/ 	.word	0x000001a0
        /*0744*/ 	.short	0x010a
        /*0746*/ 	.byte	0x05
	.zero		1


	//   ....[100]....
        /*0748*/ 	.word	0x00003380
        /*074c*/ 	.word	0x00000000
        /*0750*/ 	.word	0x00000190
        /*0754*/ 	.short	0x010a
        /*0756*/ 	.byte	0xff
	.zero		1


	//   ....[101]....
        /*0758*/ 	.word	0x00003490
        /*075c*/ 	.word	0x00000000
        /*0760*/ 	.word	0x00000000
        /*0764*/ 	.short	0x0101
        /*0766*/ 	.byte	0xff
	.zero		1


	//   ....[102]....
        /*0768*/ 	.word	0x00003520
        /*076c*/ 	.word	0x000000ff
        /*0770*/ 	.word	0x000001a0
        /*0774*/ 	.short	0x0106
        /*0776*/ 	.byte	0x05
	.zero		1


	//   ....[103]....
        /*0778*/ 	.word	0x00003540
        /*077c*/ 	.word	0x000000ff
        /*0780*/ 	.word	0x000001a0
        /*0784*/ 	.short	0x010a
        /*0786*/ 	.byte	0x05
	.zero		1


	//   ....[104]....
        /*0788*/ 	.word	0x000035d0
        /*078c*/ 	.word	0x000000ff
        /*0790*/ 	.word	0x000001a0
        /*0794*/ 	.short	0x0106
        /*0796*/ 	.byte	0x04
	.zero		1


	//   ....[105]....
        /*0798*/ 	.word	0x00003610
        /*079c*/ 	.word	0x00000000
        /*07a0*/ 	.word	0x000001a0
        /*07a4*/ 	.short	0x010a
        /*07a6*/ 	.byte	0xff
	.zero		1


	//   ....[106]....
        /*07a8*/ 	.word	0x00003af0
        /*07ac*/ 	.word	0x00000000
        /*07b0*/ 	.word	0x00000190
        /*07b4*/ 	.short	0x010a
        /*07b6*/ 	.byte	0xff
	.zero		1


	//   ....[107]....
        /*07b8*/ 	.word	0x00003bf0
        /*07bc*/ 	.word	0x00000003
        /*07c0*/ 	.word	0x00000000
        /*07c4*/ 	.short	0x0101
        /*07c6*/ 	.byte	0xff
	.zero		1


	//   ....[108]....
        /*07c8*/ 	.word	0x00003c00
        /*07cc*/ 	.word	0x000000ff
        /*07d0*/ 	.word	0x00000000
        /*07d4*/ 	.short	0x010a
        /*07d6*/ 	.byte	0x04
	.zero		1


	//   ....[109]....
        /*07d8*/ 	.word	0x00003c20
        /*07dc*/ 	.word	0x000000ff
        /*07e0*/ 	.word	0x000001d0
        /*07e4*/ 	.short	0x010a
        /*07e6*/ 	.byte	0x09
	.zero		1


	//   ....[110]....
        /*07e8*/ 	.word	0x00003d60
        /*07ec*/ 	.word	0x000000ff
        /*07f0*/ 	.word	0x00000000
        /*07f4*/ 	.short	0x010a
        /*07f6*/ 	.byte	0x07
	.zero		1


	//   ....[111]....
        /*07f8*/ 	.word	0x00003e90
        /*07fc*/ 	.word	0x000000ff
        /*0800*/ 	.word	0x00000000
        /*0804*/ 	.short	0x010a
        /*0806*/ 	.byte	0x04
	.zero		1


	//   ....[112]....
        /*0808*/ 	.word	0x00004040
        /*080c*/ 	.word	0x000000ff
        /*0810*/ 	.word	0x00000000
        /*0814*/ 	.short	0x010a
        /*0816*/ 	.byte	0x05
	.zero		1


	//   ....[113]....
        /*0818*/ 	.word	0x000040d0
        /*081c*/ 	.word	0x000000ff
        /*0820*/ 	.word	0x00000000
        /*0824*/ 	.short	0x010a
        /*0826*/ 	.byte	0x05
	.zero		1


	//   ....[114]....
        /*0828*/ 	.word	0x00004160
        /*082c*/ 	.word	0x000000ff
        /*0830*/ 	.word	0x00000000
        /*0834*/ 	.short	0x010a
        /*0836*/ 	.byte	0x05
	.zero		1


	//   ....[115]....
        /*0838*/ 	.word	0x000041f0
        /*083c*/ 	.word	0x000000ff
        /*0840*/ 	.word	0x00000000
        /*0844*/ 	.short	0x010a
        /*0846*/ 	.byte	0x07
	.zero		1


	//   ....[116]....
        /*0848*/ 	.word	0x00004670
        /*084c*/ 	.word	0x00000000
        /*0850*/ 	.word	0x00000190
        /*0854*/ 	.short	0x010a
        /*0856*/ 	.byte	0xff
	.zero		1


	//   ....[117]....
        /*0858*/ 	.word	0x00004730
        /*085c*/ 	.word	0x00000000
        /*0860*/ 	.word	0x00000000
        /*0864*/ 	.short	0x0101
        /*0866*/ 	.byte	0xff
	.zero		1


	//   ....[118]....
        /*0868*/ 	.word	0x00004a50
        /*086c*/ 	.word	0x000000ff
        /*0870*/ 	.word	0x00000188
        /*0874*/ 	.short	0x010a
        /*0876*/ 	.byte	0x07
	.zero		1


	//   ....[119]....
        /*0878*/ 	.word	0x00004c40
        /*087c*/ 	.word	0x000000ff
        /*0880*/ 	.word	0x00000160
        /*0884*/ 	.short	0x010a
        /*0886*/ 	.byte	0x07
	.zero		1


	//   ....[120]....
        /*0888*/ 	.word	0x00004db0
        /*088c*/ 	.word	0x000000ff
        /*0890*/ 	.word	0x00000140
        /*0894*/ 	.short	0x010b
        /*0896*/ 	.byte	0x07
	.zero		1


	//   ....[121]....
        /*0898*/ 	.word	0x00004dc0
        /*089c*/ 	.word	0x000000ff
        /*08a0*/ 	.word	0x00000000
        /*08a4*/ 	.short	0x0101
        /*08a6*/ 	.byte	0x08
	.zero		1


	//   ....[122]....
        /*08a8*/ 	.word	0x00004de0
        /*08ac*/ 	.word	0x000000ff
        /*08b0*/ 	.word	0x00000168
        /*08b4*/ 	.short	0x010a
        /*08b6*/ 	.byte	0x07
	.zero		1


	//   ....[123]....
        /*08b8*/ 	.word	0x00004f40
        /*08bc*/ 	.word	0x000000ff
        /*08c0*/ 	.word	0x00000148
        /*08c4*/ 	.short	0x010b
        /*08c6*/ 	.byte	0x07
	.zero		1


	//   ....[124]....
        /*08c8*/ 	.word	0x00004f50
        /*08cc*/ 	.word	0x000000ff
        /*08d0*/ 	.word	0x00000000
        /*08d4*/ 	.short	0x0101
        /*08d6*/ 	.byte	0x08
	.zero		1


	//   ....[125]....
        /*08d8*/ 	.word	0x00004f60
        /*08dc*/ 	.word	0x000000ff
        /*08e0*/ 	.word	0x00000170
        /*08e4*/ 	.short	0x010a
        /*08e6*/ 	.byte	0x07
	.zero		1


	//   ....[126]....
        /*08e8*/ 	.word	0x00005100
        /*08ec*/ 	.word	0x000000ff
        /*08f0*/ 	.word	0x00000150
        /*08f4*/ 	.short	0x010b
        /*08f6*/ 	.byte	0x07
	.zero		1


	//   ....[127]....
        /*08f8*/ 	.word	0x00005170
        /*08fc*/ 	.word	0x000000ff
        /*0900*/ 	.word	0x00000000
        /*0904*/ 	.short	0x0101
        /*0906*/ 	.byte	0x08
	.zero		1


	//   ....[128]....
        /*0908*/ 	.word	0x000051a0
        /*090c*/ 	.word	0x000000ff
        /*0910*/ 	.word	0x00000178
        /*0914*/ 	.short	0x010a
        /*0916*/ 	.byte	0x07
	.zero		1


	//   ....[129]....
        /*0918*/ 	.word	0x000053b0
        /*091c*/ 	.word	0x000000ff
        /*0920*/ 	.word	0x00000158
        /*0924*/ 	.short	0x010b
        /*0926*/ 	.byte	0x07
	.zero		1


	//   ....[130]....
        /*0928*/ 	.word	0x000053d0
        /*092c*/ 	.word	0x000000ff
        /*0930*/ 	.word	0x00000000
        /*0934*/ 	.short	0x0101
        /*0936*/ 	.byte	0x0d
	.zero		1


	//   ....[131]....
        /*0938*/ 	.word	0x00005400
        /*093c*/ 	.word	0x000000ff
        /*0940*/ 	.word	0x00000160
        /*0944*/ 	.short	0x010a
        /*0946*/ 	.byte	0x07
	.zero		1


	//   ....[132]....
        /*0948*/ 	.word	0x00005420
        /*094c*/ 	.word	0x000000ff
        /*0950*/ 	.word	0x00000168
        /*0954*/ 	.short	0x010a
        /*0956*/ 	.byte	0x07
	.zero		1


	//   ....[133]....
        /*0958*/ 	.word	0x00005440
        /*095c*/ 	.word	0x000000ff
        /*0960*/ 	.word	0x00000170
        /*0964*/ 	.short	0x010a
        /*0966*/ 	.byte	0x07
	.zero		1


	//   ....[134]....
        /*0968*/ 	.word	0x00005480
        /*096c*/ 	.word	0x00000000
        /*0970*/ 	.word	0x00000178
        /*0974*/ 	.short	0x010a
        /*0976*/ 	.byte	0xff
	.zero		1


	//   ....[135]....
        /*0978*/ 	.word	0x000057d0
        /*097c*/ 	.word	0x00000000
        /*0980*/ 	.word	0x00000190
        /*0984*/ 	.short	0x010a
        /*0986*/ 	.byte	0xff
	.zero		1


	//   ....[136]....
        /*0988*/ 	.word	0x000058e0
        /*098c*/ 	.word	0x00000000
        /*0990*/ 	.word	0x00000000
        /*0994*/ 	.short	0x0101
        /*0996*/ 	.byte	0xff
	.zero		1


	//   ....[137]....
        /*0998*/ 	.word	0x00006330
        /*099c*/ 	.word	0x00000000
        /*09a0*/ 	.word	0x00000140
        /*09a4*/ 	.short	0x010a
        /*09a6*/ 	.byte	0xff
	.zero		1


	//   ....[138]....
        /*09a8*/ 	.word	0x000063a0
        /*09ac*/ 	.word	0x0000006c
        /*09b0*/ 	.word	0x000001b0
        /*09b4*/ 	.short	0x010a
        /*09b6*/ 	.byte	0xff
	.zero		1


	//   ....[139]....
        /*09b8*/ 	.word	0x00006480
        /*09bc*/ 	.word	0x00000000
        /*09c0*/ 	.word	0x00000140
        /*09c4*/ 	.short	0x010a
        /*09c6*/ 	.byte	0xff
	.zero		1


	//   ....[140]....
        /*09c8*/ 	.word	0x000065a0
        /*09cc*/ 	.word	0x00000000
        /*09d0*/ 	.word	0x00000000
        /*09d4*/ 	.short	0x0101
        /*09d6*/ 	.byte	0xff
	.zero		1


	//   ....[141]....
        /*09d8*/ 	.word	0x00006620
        /*09dc*/ 	.word	0x0000006c
        /*09e0*/ 	.word	0x000001b0
        /*09e4*/ 	.short	0x010a
        /*09e6*/ 	.byte	0xff
	.zero		1


	//   ....[142]....
        /*09e8*/ 	.word	0x000071a0
        /*09ec*/ 	.word	0x00000037
        /*09f0*/ 	.word	0x00000140
        /*09f4*/ 	.short	0x010a
        /*09f6*/ 	.byte	0xff
	.zero		1


	//   ....[143]....
        /*09f8*/ 	.word	0x00007250
        /*09fc*/ 	.word	0x00000037
        /*0a00*/ 	.word	0x00000140
        /*0a04*/ 	.short	0x010a
        /*0a06*/ 	.byte	0xff
	.zero		1


	//   ....[144]....
        /*0a08*/ 	.word	0x00007370
        /*0a0c*/ 	.word	0x00000000
        /*0a10*/ 	.word	0x00000000
        /*0a14*/ 	.short	0x0101
        /*0a16*/ 	.byte	0xff
	.zero		1


	//   ....[145]....
        /*0a18*/ 	.word	0x00007ee0
        /*0a1c*/ 	.word	0x00000049
        /*0a20*/ 	.word	0x00000140
        /*0a24*/ 	.short	0x010a
        /*0a26*/ 	.byte	0xff
	.zero		1


	//   ....[146]....
        /*0a28*/ 	.word	0x00007f90
        /*0a2c*/ 	.word	0x00000049
        /*0a30*/ 	.word	0x00000140
        /*0a34*/ 	.short	0x010a
        /*0a36*/ 	.byte	0xff
	.zero		1


	//   ....[147]....
        /*0a38*/ 	.word	0x000080b0
        /*0a3c*/ 	.word	0x00000002
        /*0a40*/ 	.word	0x00000000
        /*0a44*/ 	.short	0x0101
        /*0a46*/ 	.byte	0xff
	.zero		1


	//   ....[148]....
        /*0a48*/ 	.word	0x00008c50
        /*0a4c*/ 	.word	0x0000004c
        /*0a50*/ 	.word	0x00000140
        /*0a54*/ 	.short	0x010a
        /*0a56*/ 	.byte	0xff
	.zero		1


	//   ....[149]....
        /*0a58*/ 	.word	0x00008d00
        /*0a5c*/ 	.word	0x0000004c
        /*0a60*/ 	.word	0x00000140
        /*0a64*/ 	.short	0x010a
        /*0a66*/ 	.byte	0xff
	.zero		1


	//   ....[150]....
        /*0a68*/ 	.word	0x00008e20
        /*0a6c*/ 	.word	0x00000000
        /*0a70*/ 	.word	0x00000000
        /*0a74*/ 	.short	0x0101
        /*0a76*/ 	.byte	0xff
	.zero		1


	//   ....[151]....
        /*0a78*/ 	.word	0x000091d0
        /*0a7c*/ 	.word	0x000000ff
        /*0a80*/ 	.word	0x00000000
        /*0a84*/ 	.short	0x0101
        /*0a86*/ 	.byte	0x05
	.zero		1


	//   ....[152]....
        /*0a88*/ 	.word	0x00009b10
        /*0a8c*/ 	.word	0x00000003
        /*0a90*/ 	.word	0x00000200
        /*0a94*/ 	.short	0x010a
        /*0a96*/ 	.byte	0xff
	.zero		1


	//   ....[153]....
        /*0a98*/ 	.word	0x00009b70
        /*0a9c*/ 	.word	0x00000002
        /*0aa0*/ 	.word	0x000000a0
        /*0aa4*/ 	.short	0x010a
        /*0aa6*/ 	.byte	0xff
	.zero		1


	//   ....[154]....
        /*0aa8*/ 	.word	0x00009bd0
        /*0aac*/ 	.word	0x00000002
        /*0ab0*/ 	.word	0x000000a0
        /*0ab4*/ 	.short	0x010a
        /*0ab6*/ 	.byte	0xff
	.zero		1


	//   ....[155]....
        /*0ab8*/ 	.word	0x00009c20
        /*0abc*/ 	.word	0x00000002
        /*0ac0*/ 	.word	0x00000190
        /*0ac4*/ 	.short	0x010a
        /*0ac6*/ 	.byte	0xff
	.zero		1


	//   ....[156]....
        /*0ac8*/ 	.word	0x00009c80
        /*0acc*/ 	.word	0x00000000
        /*0ad0*/ 	.word	0x00000000
        /*0ad4*/ 	.short	0x010a
        /*0ad6*/ 	.byte	0xff
	.zero		1


	//   ....[157]....
        /*0ad8*/ 	.word	0x00009ce0
        /*0adc*/ 	.word	0x00000000
        /*0ae0*/ 	.word	0x00000000
        /*0ae4*/ 	.short	0x010a
        /*0ae6*/ 	.byte	0xff
	.zero		1


	//   ....[158]....
        /*0ae8*/ 	.word	0x00009d40
        /*0aec*/ 	.word	0x00000000
        /*0af0*/ 	.word	0x00000000
        /*0af4*/ 	.short	0x010a
        /*0af6*/ 	.byte	0xff
	.zero		1


	//   ....[159]....
        /*0af8*/ 	.word	0x00009da0
        /*0afc*/ 	.word	0x00000000
        /*0b00*/ 	.word	0x00000000
        /*0b04*/ 	.short	0x010a
        /*0b06*/ 	.byte	0xff
	.zero		1


	//   ....[160]....
        /*0b08*/ 	.word	0x00009e00
        /*0b0c*/ 	.word	0x00000000
        /*0b10*/ 	.word	0x00000000
        /*0b14*/ 	.short	0x010a
        /*0b16*/ 	.byte	0xff
	.zero		1


	//   ....[161]....
        /*0b18*/ 	.word	0x00009e60
        /*0b1c*/ 	.word	0x00000000
        /*0b20*/ 	.word	0x00000000
        /*0b24*/ 	.short	0x010a
        /*0b26*/ 	.byte	0xff
	.zero		1


	//   ....[162]....
        /*0b28*/ 	.word	0x00009ec0
        /*0b2c*/ 	.word	0x00000000
        /*0b30*/ 	.word	0x00000000
        /*0b34*/ 	.short	0x010a
        /*0b36*/ 	.byte	0xff
	.zero		1


	//   ....[163]....
        /*0b38*/ 	.word	0x00009f20
        /*0b3c*/ 	.word	0x00000000
        /*0b40*/ 	.word	0x00000000
        /*0b44*/ 	.short	0x010a
        /*0b46*/ 	.byte	0xff
	.zero		1


	//   ....[164]....
        /*0b48*/ 	.word	0x00009f80
        /*0b4c*/ 	.word	0x00000000
        /*0b50*/ 	.word	0x00000000
        /*0b54*/ 	.short	0x010a
        /*0b56*/ 	.byte	0xff
	.zero		1


	//   ....[165]....
        /*0b58*/ 	.word	0x00009fe0
        /*0b5c*/ 	.word	0x00000000
        /*0b60*/ 	.word	0x00000000
        /*0b64*/ 	.short	0x010a
        /*0b66*/ 	.byte	0xff
	.zero		1


	//   ....[166]....
        /*0b68*/ 	.word	0x0000a040
        /*0b6c*/ 	.word	0x00000000
        /*0b70*/ 	.word	0x00000000
        /*0b74*/ 	.short	0x010a
        /*0b76*/ 	.byte	0xff
	.zero		1


	//   ....[167]....
        /*0b78*/ 	.word	0x0000a0a0
        /*0b7c*/ 	.word	0x00000000
        /*0b80*/ 	.word	0x00000000
        /*0b84*/ 	.short	0x010a
        /*0b86*/ 	.byte	0xff
	.zero		1


	//   ....[168]....
        /*0b88*/ 	.word	0x0000a100
        /*0b8c*/ 	.word	0x00000000
        /*0b90*/ 	.word	0x00000000
        /*0b94*/ 	.short	0x010a
        /*0b96*/ 	.byte	0xff
	.zero		1


	//   ....[169]....
        /*0b98*/ 	.word	0x0000a160
        /*0b9c*/ 	.word	0x00000000
        /*0ba0*/ 	.word	0x00000000
        /*0ba4*/ 	.short	0x010a
        /*0ba6*/ 	.byte	0xff
	.zero		1


	//   ....[170]....
        /*0ba8*/ 	.word	0x0000a1c0
        /*0bac*/ 	.word	0x00000000
        /*0bb0*/ 	.word	0x00000000
        /*0bb4*/ 	.short	0x010a
        /*0bb6*/ 	.byte	0xff
	.zero		1


	//   ....[171]....
        /*0bb8*/ 	.word	0x0000a220
        /*0bbc*/ 	.word	0x00000000
        /*0bc0*/ 	.word	0x00000000
        /*0bc4*/ 	.short	0x010a
        /*0bc6*/ 	.byte	0xff
	.zero		1


	//   ....[172]....
        /*0bc8*/ 	.word	0x0000a280
        /*0bcc*/ 	.word	0x00000000
        /*0bd0*/ 	.word	0x00000000
        /*0bd4*/ 	.short	0x010a
        /*0bd6*/ 	.byte	0xff
	.zero		1


	//   ....[173]....
        /*0bd8*/ 	.word	0x0000a2e0
        /*0bdc*/ 	.word	0x00000000
        /*0be0*/ 	.word	0x00000000
        /*0be4*/ 	.short	0x010a
        /*0be6*/ 	.byte	0xff
	.zero		1


	//   ....[174]....
        /*0be8*/ 	.word	0x0000a340
        /*0bec*/ 	.word	0x00000000
        /*0bf0*/ 	.word	0x00000000
        /*0bf4*/ 	.short	0x010a
        /*0bf6*/ 	.byte	0xff
	.zero		1


	//   ....[175]....
        /*0bf8*/ 	.word	0x0000a390
        /*0bfc*/ 	.word	0x00000000
        /*0c00*/ 	.word	0x000001f0
        /*0c04*/ 	.short	0x010a
        /*0c06*/ 	.byte	0xff
	.zero		1


	//   ....[176]....
        /*0c08*/ 	.word	0x0000a3f0
        /*0c0c*/ 	.word	0x00000000
        /*0c10*/ 	.word	0x000001a0
        /*0c14*/ 	.short	0x010a
        /*0c16*/ 	.byte	0xff
	.zero		1


	//   ....[177]....
        /*0c18*/ 	.word	0x0000a440
        /*0c1c*/ 	.word	0x00000000
        /*0c20*/ 	.word	0x00000190
        /*0c24*/ 	.short	0x010a
        /*0c26*/ 	.byte	0xff
	.zero		1


	//   ....[178]....
        /*0c28*/ 	.word	0x0000a4a0
        /*0c2c*/ 	.word	0x00000000
        /*0c30*/ 	.word	0x000001a0
        /*0c34*/ 	.short	0x010a
        /*0c36*/ 	.byte	0xff
	.zero		1


	//   ....[179]....
        /*0c38*/ 	.word	0x0000a4f0
        /*0c3c*/ 	.word	0x00000000
        /*0c40*/ 	.word	0x00000190
        /*0c44*/ 	.short	0x010a
        /*0c46*/ 	.byte	0xff
	.zero		1


	//   ....[180]....
        /*0c48*/ 	.word	0x0000a550
        /*0c4c*/ 	.word	0x00000003
        /*0c50*/ 	.word	0x000001d0
        /*0c54*/ 	.short	0x010a
        /*0c56*/ 	.byte	0xff
	.zero		1


	//   ....[181]....
        /*0c58*/ 	.word	0x0000a5b0
        /*0c5c*/ 	.word	0x00000000
        /*0c60*/ 	.word	0x00000000
        /*0c64*/ 	.short	0x010a
        /*0c66*/ 	.byte	0xff
	.zero		1


	//   ....[182]....
        /*0c68*/ 	.word	0x0000a610
        /*0c6c*/ 	.word	0x00000000
        /*0c70*/ 	.word	0x00000000
        /*0c74*/ 	.short	0x010a
        /*0c76*/ 	.byte	0xff
	.zero		1


	//   ....[183]....
        /*0c78*/ 	.word	0x0000a670
        /*0c7c*/ 	.word	0x00000000
        /*0c80*/ 	.word	0x00000000
        /*0c84*/ 	.short	0x010a
        /*0c86*/ 	.byte	0xff
	.zero		1


	//   ....[184]....
        /*0c88*/ 	.word	0x0000a6d0
        /*0c8c*/ 	.word	0x00000000
        /*0c90*/ 	.word	0x00000000
        /*0c94*/ 	.short	0x010a
        /*0c96*/ 	.byte	0xff
	.zero		1


	//   ....[185]....
        /*0c98*/ 	.word	0x0000a730
        /*0c9c*/ 	.word	0x00000000
        /*0ca0*/ 	.word	0x00000000
        /*0ca4*/ 	.short	0x010a
        /*0ca6*/ 	.byte	0xff
	.zero		1


	//   ....[186]....
        /*0ca8*/ 	.word	0x0000a780
        /*0cac*/ 	.word	0x00000000
        /*0cb0*/ 	.word	0x00000190
        /*0cb4*/ 	.short	0x010a
        /*0cb6*/ 	.byte	0xff
	.zero		1


	//   ....[187]....
        /*0cb8*/ 	.word	0x0000a7e0
        /*0cbc*/ 	.word	0x00000000
        /*0cc0*/ 	.word	0x00000188
        /*0cc4*/ 	.short	0x010a
        /*0cc6*/ 	.byte	0xff
	.zero		1


	//   ....[188]....
        /*0cc8*/ 	.word	0x0000a840
        /*0ccc*/ 	.word	0x00000003
        /*0cd0*/ 	.word	0x00000160
        /*0cd4*/ 	.short	0x010a
        /*0cd6*/ 	.byte	0xff
	.zero		1


	//   ....[189]....
        /*0cd8*/ 	.word	0x0000a8a0
        /*0cdc*/ 	.word	0x00000003
        /*0ce0*/ 	.word	0x00000168
        /*0ce4*/ 	.short	0x010a
        /*0ce6*/ 	.byte	0xff
	.zero		1


	//   ....[190]....
        /*0ce8*/ 	.word	0x0000a900
        /*0cec*/ 	.word	0x00000003
        /*0cf0*/ 	.word	0x00000170
        /*0cf4*/ 	.short	0x010a
        /*0cf6*/ 	.byte	0xff
	.zero		1


	//   ....[191]....
        /*0cf8*/ 	.word	0x0000a960
        /*0cfc*/ 	.word	0x00000003
        /*0d00*/ 	.word	0x00000178
        /*0d04*/ 	.short	0x010a
        /*0d06*/ 	.byte	0xff
	.zero		1


	//   ....[192]....
        /*0d08*/ 	.word	0x0000a9c0
        /*0d0c*/ 	.word	0x00000000
        /*0d10*/ 	.word	0x00000160
        /*0d14*/ 	.short	0x010a
        /*0d16*/ 	.byte	0xff
	.zero		1


	//   ....[193]....
        /*0d18*/ 	.word	0x0000aa20
        /*0d1c*/ 	.word	0x00000000
        /*0d20*/ 	.word	0x00000168
        /*0d24*/ 	.short	0x010a
        /*0d26*/ 	.byte	0xff
	.zero		1


	//   ....[194]....
        /*0d28*/ 	.word	0x0000aa80
        /*0d2c*/ 	.word	0x00000000
        /*0d30*/ 	.word	0x00000170
        /*0d34*/ 	.short	0x010a
        /*0d36*/ 	.byte	0xff
	.zero		1


	//   ....[195]....
        /*0d38*/ 	.word	0x0000aad0
        /*0d3c*/ 	.word	0x00000000
        /*0d40*/ 	.word	0x00000190
        /*0d44*/ 	.short	0x010a
        /*0d46*/ 	.byte	0xff
	.zero		1


	//   ....[196]....
        /*0d48*/ 	.word	0x0000ab20
        /*0d4c*/ 	.word	0x00000000
        /*0d50*/ 	.word	0x00000140
        /*0d54*/ 	.short	0x010a
        /*0d56*/ 	.byte	0xff
	.zero		1


	//   ....[197]....
        /*0d58*/ 	.word	0x0000ab70
        /*0d5c*/ 	.word	0x0000006c
        /*0d60*/ 	.word	0x000001b0
        /*0d64*/ 	.short	0x010a
        /*0d66*/ 	.byte	0xff
	.zero		1


	//   ....[198]....
        /*0d68*/ 	.word	0x0000abc0
        /*0d6c*/ 	.word	0x00000037
        /*0d70*/ 	.word	0x00000140
        /*0d74*/ 	.short	0x010a
        /*0d76*/ 	.byte	0xff
	.zero		1


	//   ....[199]....
        /*0d78*/ 	.word	0x0000ac10
        /*0d7c*/ 	.word	0x00000049
        /*0d80*/ 	.word	0x00000140
        /*0d84*/ 	.short	0x010a
        /*0d86*/ 	.byte	0xff
	.zero		1


	//   ....[200]....
        /*0d88*/ 	.word	0x0000ac60
        /*0d8c*/ 	.word	0x0000004c
        /*0d90*/ 	.word	0x00000140
        /*0d94*/ 	.short	0x010a
        /*0d96*/ 	.byte	0xff
	.zero		1


	//----- nvinfo : EIATTR_NUM_MBARRIERS
	.align		4
.L_48:
        /*0d98*/ 	.byte	0x03, 0x38
        /*0d9a*/ 	.short	0x0042


	//----- nvinfo : EIATTR_EXIT_INSTR_OFFSETS
	.align		4
        /*0d9c*/ 	.byte	0x04, 0x1c
        /*0d9e*/ 	.short	(.L_50 - .L_49)


	//   ....[0]....
.L_49:
        /*0da0*/ 	.word	0x000030f0


	//   ....[1]....
        /*0da4*/ 	.word	0x000035e0


	//   ....[2]....
        /*0da8*/ 	.word	0x00003640


	//   ....[3]....
        /*0dac*/ 	.word	0x00004450


	//   ....[4]....
        /*0db0*/ 	.word	0x000054b0


	//   ....[5]....
        /*0db4*/ 	.word	0x000054f0


	//   ....[6]....
        /*0db8*/ 	.word	0x00009b00


	//----- nvinfo : EIATTR_MAX_THREADS
	.align		4
.L_50:
        /*0dbc*/ 	.byte	0x04, 0x05
        /*0dbe*/ 	.short	(.L_52 - .L_51)
.L_51:
        /*0dc0*/ 	.word	0x00000100
        /*0dc4*/ 	.word	0x00000001
        /*0dc8*/ 	.word	0x00000001


	//----- nvinfo : EIATTR_CRS_STACK_SIZE
	.align		4
.L_52:
        /*0dcc*/ 	.byte	0x04, 0x1e
        /*0dce*/ 	.short	(.L_54 - .L_53)
.L_53:
        /*0dd0*/ 	.word	0x00000000


	//----- nvinfo : EIATTR_CBANK_PARAM_SIZE
	.align		4
.L_54:
        /*0dd4*/ 	.byte	0x03, 0x19
        /*0dd6*/ 	.short	0x0800


	//----- nvinfo : EIATTR_PARAM_CBANK
	.align		4
        /*0dd8*/ 	.byte	0x04, 0x0a
        /*0dda*/ 	.short	(.L_56 - .L_55)
	.align		4
.L_55:
        /*0ddc*/ 	.word	index@(.nv.constant0._ZN7cutlass13device_kernelINS_4gemm6kernel13GemmUniversalIN4cute5tupleIJiiiiEEENS1_10collective13CollectiveMmaINS1_35MainloopSm100TmaUmmaWarpSpecializedILi20ELi2ELi4ENS5_IJNS4_1CILi1EEESB_SB_EEEEENS5_IJNSA_ILi64EEENSA_ILi256EEENSA_ILi32EEEEEEaNS5_IJlSB_lEEEaNS5_IJSB_llEEENS4_8TiledMMAINS4_8MMA_AtomIJNS4_15SM100_MMA_S8_SSIaaiLi64ELi256ELNS4_4UMMA5MajorE0ELSO_1ELNSN_8SaturateE0EEEEEENS4_6LayoutISC_NS5_IJNSA_ILi0EEEST_ST_EEEEENS5_IJNS4_10UnderscoreESW_SW_EEEEENS4_13SM90_TMA_LOADENS4_14ComposedLayoutINS4_7SwizzleILi1ELi4ELi3EEENS4_18smem_ptr_flag_bitsILi8EEENSS_INS5_IJNSA_ILi8EEESG_EEENS5_IJSG_SB_EEEEEEEvNS4_8identityESZ_NS10_INS11_ILi3ELi4ELi3EEES14_NSS_INS5_IJNSA_ILi128EEES15_EEENS5_IJSB_S1C_EEEEEEEvS1A_EENS_8epilogue10collective18CollectiveEpilogueINS1I_23Sm100TmaWarpSpecializedILi4ELi2ELi32ELb0ELb0EEEJSH_NS5_IJNSS_ISE_SB_EES1N_EEEaSI_aSI_NS1I_6fusion15FusionCallbacksIS1M_NS1P_17LinearCombinationIaiaiLNS_15FloatRoundStyleE2EEESH_S1O_JEEENS4_5SM1004TMEM4LOAD26SM100_TMEM_LOAD_16dp32b32xESZ_NS10_INS11_ILi2ELi4ELi3EEES14_NSS_INS5_IJS15_SE_EEENS5_IJSE_SB_EEEEEEENS4_39AutoVectorizingCopyWithAssumedAlignmentILi128EEENS4_14SM90_TMA_STOREES23_S25_S25_EEEvvEEEEvNT_6ParamsE)
        /*0de0*/ 	.short	0x0380
        /*0de2*/ 	.short	0x0800


	//----- nvinfo : EIATTR_SW_WAR
	.align		4
.L_56:
        /*0de4*/ 	.byte	0x04, 0x36
        /*0de6*/ 	.short	(.L_58 - .L_57)
.L_57:
        /*0de8*/ 	.word	0x00000008
.L_58:


//--------------------- .nv.callgraph             --------------------------
	.section	.nv.callgraph,"",@"SHT_CUDA_CALLGRAPH"
	.align	4
	.sectionentsize	8
	.align		4
        /*0000*/ 	.word	0x00000000
	.align		4
        /*0004*/ 	.word	0xffffffff
	.align		4
        /*0008*/ 	.word	index@(_ZN7cutlass13device_kernelINS_4gemm6kernel13GemmUniversalIN4cute5tupleIJiiiiEEENS1_10collective13CollectiveMmaINS1_35MainloopSm100TmaUmmaWarpSpecializedILi20ELi2ELi4ENS5_IJNS4_1CILi1EEESB_SB_EEEEENS5_IJNSA_ILi64EEENSA_ILi256EEENSA_ILi32EEEEEEaNS5_IJlSB_lEEEaNS5_IJSB_llEEENS4_8TiledMMAINS4_8MMA_AtomIJNS4_15SM100_MMA_S8_SSIaaiLi64ELi256ELNS4_4UMMA5MajorE0ELSO_1ELNSN_8SaturateE0EEEEEENS4_6LayoutISC_NS5_IJNSA_ILi0EEEST_ST_EEEEENS5_IJNS4_10UnderscoreESW_SW_EEEEENS4_13SM90_TMA_LOADENS4_14ComposedLayoutINS4_7SwizzleILi1ELi4ELi3EEENS4_18smem_ptr_flag_bitsILi8EEENSS_INS5_IJNSA_ILi8EEESG_EEENS5_IJSG_SB_EEEEEEEvNS4_8identityESZ_NS10_INS11_ILi3ELi4ELi3EEES14_NSS_INS5_IJNSA_ILi128EEES15_EEENS5_IJSB_S1C_EEEEEEEvS1A_EENS_8epilogue10collective18CollectiveEpilogueINS1I_23Sm100TmaWarpSpecializedILi4ELi2ELi32ELb0ELb0EEEJSH_NS5_IJNSS_ISE_SB_EES1N_EEEaSI_aSI_NS1I_6fusion15FusionCallbacksIS1M_NS1P_17LinearCombinationIaiaiLNS_15FloatRoundStyleE2EEESH_S1O_JEEENS4_5SM1004TMEM4LOAD26SM100_TMEM_LOAD_16dp32b32xESZ_NS10_INS11_ILi2ELi4ELi3EEES14_NSS_INS5_IJS15_SE_EEENS5_IJSE_SB_EEEEEEENS4_39AutoVectorizingCopyWithAssumedAlignmentILi128EEENS4_14SM90_TMA_STOREES23_S25_S25_EEEvvEEEEvNT_6ParamsE)
	.align		4
        /*000c*/ 	.word	index@(__assertfail)
	.align		4
        /*0010*/ 	.word	0x00000000
	.align		4
        /*0014*/ 	.word	0xfffffffe
	.align		4
        /*0018*/ 	.word	0x00000000
	.align		4
        /*001c*/ 	.word	0xfffffffd
	.align		4
        /*0020*/ 	.word	0x00000000
	.align		4
        /*0024*/ 	.word	0xfffffffc


//--------------------- .nv.constant4             --------------------------
	.section	.nv.constant4,"a",@progbits
	.align	8
	.align		8
.nv.constant4:
        /*0000*/ 	.dword	__assertfail
	.align		8
        /*0008*/ 	.dword	__unnamed_1
	.align		8
        /*0010*/ 	.dword	__unnamed_2
	.align		8
        /*0018*/ 	.dword	__unnamed_3
	.align		8
        /*0020*/ 	.dword	_ZN40_INTERNAL_13ba13a6_4_k_cu_62d9fb8e_291654cuda3std3__45__cpo5beginE
	.align		8
        /*0028*/ 	.dword	_ZN40_INTERNAL_13ba13a6_4_k_cu_62d9fb8e_291654cuda3std3__45__cpo3endE
	.align		8
        /*0030*/ 	.dword	_ZN40_INTERNAL_13ba13a6_4_k_cu_62d9fb8e_291654cuda3std3__45__cpo6cbeginE
	.align		8
        /*0038*/ 	.dword	_ZN40_INTERNAL_13ba13a6_4_k_cu_62d9fb8e_291654cuda3std3__45__cpo4cendE
	.align		8
        /*0040*/ 	.dword	_ZN40_INTERNAL_13ba13a6_4_k_cu_62d9fb8e_291654cuda3std3__442_GLOBAL__N__13ba13a6_4_k_cu_62d9fb8e_291656ignoreE
	.align		8
        /*0048*/ 	.dword	_ZN40_INTERNAL_13ba13a6_4_k_cu_62d9fb8e_291654cuda3std3__419piecewise_constructE
	.align		8
        /*0050*/ 	.dword	_ZN40_INTERNAL_13ba13a6_4_k_cu_62d9fb8e_291654cuda3std3__48in_placeE
	.align		8
        /*0058*/ 	.dword	_ZN40_INTERNAL_13ba13a6_4_k_cu_62d9fb8e_291654cuda3std6ranges3__45__cpo4swapE
	.align		8
        /*0060*/ 	.dword	_ZN40_INTERNAL_13ba13a6_4_k_cu_62d9fb8e_291654cuda3std6ranges3__45__cpo9iter_moveE
	.align		8
        /*0068*/ 	.dword	_ZN40_INTERNAL_13ba13a6_4_k_cu_62d9fb8e_291654cute7productE
	.align		8
        /*0070*/ 	.dword	_ZN40_INTERNAL_13ba13a6_4_k_cu_62d9fb8e_291654cute1_E
	.align		8
        /*0078*/ 	.dword	$str$25
	.align		8
        /*0080*/ 	.dword	$str$26
	.align		8
        /*0088*/ 	.dword	$str$27
	.align		8
        /*0090*/ 	.dword	$str$28


//--------------------- .text._ZN7cutlass13device_kernelINS_4gemm6kernel13GemmUniversalIN4cute5tupleIJiiiiEEENS1_10collective13CollectiveMmaINS1_35MainloopSm100TmaUmmaWarpSpecializedILi20ELi2ELi4ENS5_IJNS4_1CILi1EEESB_SB_EEEEENS5_IJNSA_ILi64EEENSA_ILi256EEENSA_ILi32EEEEEEaNS5_IJlSB_lEEEaNS5_IJSB_llEEENS4_8TiledMMAINS4_8MMA_AtomIJNS4_15SM100_MMA_S8_SSIaaiLi64ELi256ELNS4_4UMMA5MajorE0ELSO_1ELNSN_8SaturateE0EEEEEENS4_6LayoutISC_NS5_IJNSA_ILi0EEEST_ST_EEEEENS5_IJNS4_10UnderscoreESW_SW_EEEEENS4_13SM90_TMA_LOADENS4_14ComposedLayoutINS4_7SwizzleILi1ELi4ELi3EEENS4_18smem_ptr_flag_bitsILi8EEENSS_INS5_IJNSA_ILi8EEESG_EEENS5_IJSG_SB_EEEEEEEvNS4_8identityESZ_NS10_INS11_ILi3ELi4ELi3EEES14_NSS_INS5_IJNSA_ILi128EEES15_EEENS5_IJSB_S1C_EEEEEEEvS1A_EENS_8epilogue10collective18CollectiveEpilogueINS1I_23Sm100TmaWarpSpecializedILi4ELi2ELi32ELb0ELb0EEEJSH_NS5_IJNSS_ISE_SB_EES1N_EEEaSI_aSI_NS1I_6fusion15FusionCallbacksIS1M_NS1P_17LinearCombinationIaiaiLNS_15FloatRoundStyleE2EEESH_S1O_JEEENS4_5SM1004TMEM4LOAD26SM100_TMEM_LOAD_16dp32b32xESZ_NS10_INS11_ILi2ELi4ELi3EEES14_NSS_INS5_IJS15_SE_EEENS5_IJSE_SB_EEEEEEENS4_39AutoVectorizingCopyWithAssumedAlignmentILi128EEENS4_14SM90_TMA_STOREES23_S25_S25_EEEvvEEEEvNT_6ParamsE --------------------------
	.section	.text._ZN7cutlass13device_kernelINS_4gemm6kernel13GemmUniversalIN4cute5tupleIJiiiiEEENS1_10collective13CollectiveMmaINS1_35MainloopSm100TmaUmmaWarpSpecializedILi20ELi2ELi4ENS5_IJNS4_1CILi1EEESB_SB_EEEEENS5_IJNSA_ILi64EEENSA_ILi256EEENSA_ILi32EEEEEEaNS5_IJlSB_lEEEaNS5_IJSB_llEEENS4_8TiledMMAINS4_8MMA_AtomIJNS4_15SM100_MMA_S8_SSIaaiLi64ELi256ELNS4_4UMMA5MajorE0ELSO_1ELNSN_8SaturateE0EEEEEENS4_6LayoutISC_NS5_IJNSA_ILi0EEEST_ST_EEEEENS5_IJNS4_10UnderscoreESW_SW_EEEEENS4_13SM90_TMA_LOADENS4_14ComposedLayoutINS4_7SwizzleILi1ELi4ELi3EEENS4_18smem_ptr_flag_bitsILi8EEENSS_INS5_IJNSA_ILi8EEESG_EEENS5_IJSG_SB_EEEEEEEvNS4_8identityESZ_NS10_INS11_ILi3ELi4ELi3EEES14_NSS_INS5_IJNSA_ILi128EEES15_EEENS5_IJSB_S1C_EEEEEEEvS1A_EENS_8epilogue10collective18CollectiveEpilogueINS1I_23Sm100TmaWarpSpecializedILi4ELi2ELi32ELb0ELb0EEEJSH_NS5_IJNSS_ISE_SB_EES1N_EEEaSI_aSI_NS1I_6fusion15FusionCallbacksIS1M_NS1P_17LinearCombinationIaiaiLNS_15FloatRoundStyleE2EEESH_S1O_JEEENS4_5SM1004TMEM4LOAD26SM100_TMEM_LOAD_16dp32b32xESZ_NS10_INS11_ILi2ELi4ELi3EEES14_NSS_INS5_IJS15_SE_EEENS5_IJSE_SB_EEEEEEENS4_39AutoVectorizingCopyWithAssumedAlignmentILi128EEENS4_14SM90_TMA_STOREES23_S25_S25_EEEvvEEEEvNT_6ParamsE,"ax",@progbits
	.align	128
.text._ZN7cutlass13device_kernelINS_4gemm6kernel13GemmUniversalIN4cute5tupleIJiiiiEEENS1_10collective13CollectiveMmaINS1_35MainloopSm100TmaUmmaWarpSpecializedILi20ELi2ELi4ENS5_IJNS4_1CILi1EEESB_SB_EEEEENS5_IJNSA_ILi64EEENSA_ILi256EEENSA_ILi32EEEEEEaNS5_IJlSB_lEEEaNS5_IJSB_llEEENS4_8TiledMMAINS4_8MMA_AtomIJNS4_15SM100_MMA_S8_SSIaaiLi64ELi256ELNS4_4UMMA5MajorE0ELSO_1ELNSN_8SaturateE0EEEEEENS4_6LayoutISC_NS5_IJNSA_ILi0EEEST_ST_EEEEENS5_IJNS4_10UnderscoreESW_SW_EEEEENS4_13SM90_TMA_LOADENS4_14ComposedLayoutINS4_7SwizzleILi1ELi4ELi3EEENS4_18smem_ptr_flag_bitsILi8EEENSS_INS5_IJNSA_ILi8EEESG_EEENS5_IJSG_SB_EEEEEEEvNS4_8identityESZ_NS10_INS11_ILi3ELi4ELi3EEES14_NSS_INS5_IJNSA_ILi128EEES15_EEENS5_IJSB_S1C_EEEEEEEvS1A_EENS_8epilogue10collective18CollectiveEpilogueINS1I_23Sm100TmaWarpSpecializedILi4ELi2ELi32ELb0ELb0EEEJSH_NS5_IJNSS_ISE_SB_EES1N_EEEaSI_aSI_NS1I_6fusion15FusionCallbacksIS1M_NS1P_17LinearCombinationIaiaiLNS_15FloatRoundStyleE2EEESH_S1O_JEEENS4_5SM1004TMEM4LOAD26SM100_TMEM_LOAD_16dp32b32xESZ_NS10_INS11_ILi2ELi4ELi3EEES14_NSS_INS5_IJS15_SE_EEENS5_IJSE_SB_EEEEEEENS4_39AutoVectorizingCopyWithAssumedAlignmentILi128EEENS4_14SM90_TMA_STOREES23_S25_S25_EEEvvEEEEvNT_6ParamsE:
        .type           _ZN7cutlass13device_kernelINS_4gemm6kernel13GemmUniversalIN4cute5tupleIJiiiiEEENS1_10collective13CollectiveMmaINS1_35MainloopSm100TmaUmmaWarpSpecializedILi20ELi2ELi4ENS5_IJNS4_1CILi1EEESB_SB_EEEEENS5_IJNSA_ILi64EEENSA_ILi256EEENSA_ILi32EEEEEEaNS5_IJlSB_lEEEaNS5_IJSB_llEEENS4_8TiledMMAINS4_8MMA_AtomIJNS4_15SM100_MMA_S8_SSIaaiLi64ELi256ELNS4_4UMMA5MajorE0ELSO_1ELNSN_8SaturateE0EEEEEENS4_6LayoutISC_NS5_IJNSA_ILi0EEEST_ST_EEEEENS5_IJNS4_10UnderscoreESW_SW_EEEEENS4_13SM90_TMA_LOADENS4_14ComposedLayoutINS4_7SwizzleILi1ELi4ELi3EEENS4_18smem_ptr_flag_bitsILi8EEENSS_INS5_IJNSA_ILi8EEESG_EEENS5_IJSG_SB_EEEEEEEvNS4_8identityESZ_NS10_INS11_ILi3ELi4ELi3EEES14_NSS_INS5_IJNSA_ILi128EEES15_EEENS5_IJSB_S1C_EEEEEEEvS1A_EENS_8epilogue10collective18CollectiveEpilogueINS1I_23Sm100TmaWarpSpecializedILi4ELi2ELi32ELb0ELb0EEEJSH_NS5_IJNSS_ISE_SB_EES1N_EEEaSI_aSI_NS1I_6fusion15FusionCallbacksIS1M_NS1P_17LinearCombinationIaiaiLNS_15FloatRoundStyleE2EEESH_S1O_JEEENS4_5SM1004TMEM4LOAD26SM100_TMEM_LOAD_16dp32b32xESZ_NS10_INS11_ILi2ELi4ELi3EEES14_NSS_INS5_IJS15_SE_EEENS5_IJSE_SB_EEEEEEENS4_39AutoVectorizingCopyWithAssumedAlignmentILi128EEENS4_14SM90_TMA_STOREES23_S25_S25_EEEvvEEEEvNT_6ParamsE,@function
        .size           _ZN7cutlass13device_kernelINS_4gemm6kernel13GemmUniversalIN4cute5tupleIJiiiiEEENS1_10collective13CollectiveMmaINS1_35MainloopSm100TmaUmmaWarpSpecializedILi20ELi2ELi4ENS5_IJNS4_1CILi1EEESB_SB_EEEEENS5_IJNSA_ILi64EEENSA_ILi256EEENSA_ILi32EEEEEEaNS5_IJlSB_lEEEaNS5_IJSB_llEEENS4_8TiledMMAINS4_8MMA_AtomIJNS4_15SM100_MMA_S8_SSIaaiLi64ELi256ELNS4_4UMMA5MajorE0ELSO_1ELNSN_8SaturateE0EEEEEENS4_6LayoutISC_NS5_IJNSA_ILi0EEEST_ST_EEEEENS5_IJNS4_10UnderscoreESW_SW_EEEEENS4_13SM90_TMA_LOADENS4_14ComposedLayoutINS4_7SwizzleILi1ELi4ELi3EEENS4_18smem_ptr_flag_bitsILi8EEENSS_INS5_IJNSA_ILi8EEESG_EEENS5_IJSG_SB_EEEEEEEvNS4_8identityESZ_NS10_INS11_ILi3ELi4ELi3EEES14_NSS_INS5_IJNSA_ILi128EEES15_EEENS5_IJSB_S1C_EEEEEEEvS1A_EENS_8epilogue10collective18CollectiveEpilogueINS1I_23Sm100TmaWarpSpecializedILi4ELi2ELi32ELb0ELb0EEEJSH_NS5_IJNSS_ISE_SB_EES1N_EEEaSI_aSI_NS1I_6fusion15FusionCallbacksIS1M_NS1P_17LinearCombinationIaiaiLNS_15FloatRoundStyleE2EEESH_S1O_JEEENS4_5SM1004TMEM4LOAD26SM100_TMEM_LOAD_16dp32b32xESZ_NS10_INS11_ILi2ELi4ELi3EEES14_NSS_INS5_IJS15_SE_EEENS5_IJSE_SB_EEEEEEENS4_39AutoVectorizingCopyWithAssumedAlignmentILi128EEENS4_14SM90_TMA_STOREES23_S25_S25_EEEvvEEEEvNT_6ParamsE,(.L_x_219 - _ZN7cutlass13device_kernelINS_4gemm6kernel13GemmUniversalIN4cute5tupleIJiiiiEEENS1_10collective13CollectiveMmaINS1_35MainloopSm100TmaUmmaWarpSpecializedILi20ELi2ELi4ENS5_IJNS4_1CILi1EEESB_SB_EEEEENS5_IJNSA_ILi64EEENSA_ILi256EEENSA_ILi32EEEEEEaNS5_IJlSB_lEEEaNS5_IJSB_llEEENS4_8TiledMMAINS4_8MMA_AtomIJNS4_15SM100_MMA_S8_SSIaaiLi64ELi256ELNS4_4UMMA5MajorE0ELSO_1ELNSN_8SaturateE0EEEEEENS4_6LayoutISC_NS5_IJNSA_ILi0EEEST_ST_EEEEENS5_IJNS4_10UnderscoreESW_SW_EEEEENS4_13SM90_TMA_LOADENS4_14ComposedLayoutINS4_7SwizzleILi1ELi4ELi3EEENS4_18smem_ptr_flag_bitsILi8EEENSS_INS5_IJNSA_ILi8EEESG_EEENS5_IJSG_SB_EEEEEEEvNS4_8identityESZ_NS10_INS11_ILi3ELi4ELi3EEES14_NSS_INS5_IJNSA_ILi128EEES15_EEENS5_IJSB_S1C_EEEEEEEvS1A_EENS_8epilogue10collective18CollectiveEpilogueINS1I_23Sm100TmaWarpSpecializedILi4ELi2ELi32ELb0ELb0EEEJSH_NS5_IJNSS_ISE_SB_EES1N_EEEaSI_aSI_NS1I_6fusion15FusionCallbacksIS1M_NS1P_17LinearCombinationIaiaiLNS_15FloatRoundStyleE2EEESH_S1O_JEEENS4_5SM1004TMEM4LOAD26SM100_TMEM_LOAD_16dp32b32xESZ_NS10_INS11_ILi2ELi4ELi3EEES14_NSS_INS5_IJS15_SE_EEENS5_IJSE_SB_EEEEEEENS4_39AutoVectorizingCopyWithAssumedAlignmentILi128EEENS4_14SM90_TMA_STOREES23_S25_S25_EEEvvEEEEvNT_6ParamsE)
        .other          _ZN7cutlass13device_kernelINS_4gemm6kernel13GemmUniversalIN4cute5tupleIJiiiiEEENS1_10collective13CollectiveMmaINS1_35MainloopSm100TmaUmmaWarpSpecializedILi20ELi2ELi4ENS5_IJNS4_1CILi1EEESB_SB_EEEEENS5_IJNSA_ILi64EEENSA_ILi256EEENSA_ILi32EEEEEEaNS5_IJlSB_lEEEaNS5_IJSB_llEEENS4_8TiledMMAINS4_8MMA_AtomIJNS4_15SM100_MMA_S8_SSIaaiLi64ELi256ELNS4_4UMMA5MajorE0ELSO_1ELNSN_8SaturateE0EEEEEENS4_6LayoutISC_NS5_IJNSA_ILi0EEEST_ST_EEEEENS5_IJNS4_10UnderscoreESW_SW_EEEEENS4_13SM90_TMA_LOADENS4_14ComposedLayoutINS4_7SwizzleILi1ELi4ELi3EEENS4_18smem_ptr_flag_bitsILi8EEENSS_INS5_IJNSA_ILi8EEESG_EEENS5_IJSG_SB_EEEEEEEvNS4_8identityESZ_NS10_INS11_ILi3ELi4ELi3EEES14_NSS_INS5_IJNSA_ILi128EEES15_EEENS5_IJSB_S1C_EEEEEEEvS1A_EENS_8epilogue10collective18CollectiveEpilogueINS1I_23Sm100TmaWarpSpecializedILi4ELi2ELi32ELb0ELb0EEEJSH_NS5_IJNSS_ISE_SB_EES1N_EEEaSI_aSI_NS1I_6fusion15FusionCallbacksIS1M_NS1P_17LinearCombinationIaiaiLNS_15FloatRoundStyleE2EEESH_S1O_JEEENS4_5SM1004TMEM4LOAD26SM100_TMEM_LOAD_16dp32b32xESZ_NS10_INS11_ILi2ELi4ELi3EEES14_NSS_INS5_IJS15_SE_EEENS5_IJSE_SB_EEEEEEENS4_39AutoVectorizingCopyWithAssumedAlignmentILi128EEENS4_14SM90_TMA_STOREES23_S25_S25_EEEvvEEEEvNT_6ParamsE,@"STO_CUDA_ENTRY STV_DEFAULT"
_ZN7cutlass13device_kernelINS_4gemm6kernel13GemmUniversalIN4cute5tupleIJiiiiEEENS1_10collective13CollectiveMmaINS1_35MainloopSm100TmaUmmaWarpSpecializedILi20ELi2ELi4ENS5_IJNS4_1CILi1EEESB_SB_EEEEENS5_IJNSA_ILi64EEENSA_ILi256EEENSA_ILi32EEEEEEaNS5_IJlSB_lEEEaNS5_IJSB_llEEENS4_8TiledMMAINS4_8MMA_AtomIJNS4_15SM100_MMA_S8_SSIaaiLi64ELi256ELNS4_4UMMA5MajorE0ELSO_1ELNSN_8SaturateE0EEEEEENS4_6LayoutISC_NS5_IJNSA_ILi0EEEST_ST_EEEEENS5_IJNS4_10UnderscoreESW_SW_EEEEENS4_13SM90_TMA_LOADENS4_14ComposedLayoutINS4_7SwizzleILi1ELi4ELi3EEENS4_18smem_ptr_flag_bitsILi8EEENSS_INS5_IJNSA_ILi8EEESG_EEENS5_IJSG_SB_EEEEEEEvNS4_8identityESZ_NS10_INS11_ILi3ELi4ELi3EEES14_NSS_INS5_IJNSA_ILi128EEES15_EEENS5_IJSB_S1C_EEEEEEEvS1A_EENS_8epilogue10collective18CollectiveEpilogueINS1I_23Sm100TmaWarpSpecializedILi4ELi2ELi32ELb0ELb0EEEJSH_NS5_IJNSS_ISE_SB_EES1N_EEEaSI_aSI_NS1I_6fusion15FusionCallbacksIS1M_NS1P_17LinearCombinationIaiaiLNS_15FloatRoundStyleE2EEESH_S1O_JEEENS4_5SM1004TMEM4LOAD26SM100_TMEM_LOAD_16dp32b32xESZ_NS10_INS11_ILi2ELi4ELi3EEES14_NSS_INS5_IJS15_SE_EEENS5_IJSE_SB_EEEEEEENS4_39AutoVectorizingCopyWithAssumedAlignmentILi128EEENS4_14SM90_TMA_STOREES23_S25_S25_EEEvvEEEEvNT_6ParamsE:
[----:B------:R-:W1:Y:S01]  /*0000*/  LDC R1, c[0x0][0x37c] ;  /* 0x0000df00ff017b82 */ /* 0x000e620000000800 */
[----:B------:R-:W2:Y:S01]  /*0010*/  S2R R103, SR_TID.X ;  /* 0x0000000000677919 */ /* 0x000ea20000002100 */
[----:B------:R-:W3:Y:S01]  /*0020*/  LDCU.64 UR4, c[0x0][0x890] ;  /* 0x00011200ff0477ac */ /* 0x000ee20008000a00 */
[----:B------:R-:W-:Y:S02]  /*0030*/  PRMT R91, RZ, 0x7610, R91 ;  /* 0x00007610ff5b7816 */ /* 0x000fe4000000005b */
[----:B------:R-:W-:Y:S01]  /*0040*/  ELECT P5, URZ, PT ;  /* 0x0000000000ff782f */ /* 0x000fe200038a0000 */
[----:B------:R-:W4:Y:S01]  /*0050*/  LDCU.64 UR46, c[0x0][0x358] ;  /* 0x00006b00ff2e77ac */ /* 0x000f220008000a00 */
[----:B---3--:R-:W-:-:S04]  /*0060*/  UISETP.NE.U32.AND UP0, UPT, UR4, URZ, UPT ;  /* 0x000000ff0400728c */ /* 0x008fc8000bf05070 */
[----:B------:R-:W-:Y:S01]  /*0070*/  UISETP.NE.AND.EX UP0, UPT, UR5, URZ, UPT, UP0 ;  /* 0x000000ff0500728c */ /* 0x000fe2000bf05300 */
[----:B--2---:R-:W-:-:S05]  /*0080*/  SHF.R.U32.HI R96, RZ, 0x5, R103 ;  /* 0x00000005ff607819 */ /* 0x004fca0000011667 */
[----:B------:R-:W2:Y:S02]  /*0090*/  SHFL.IDX PT, R0, R96, RZ, 0x1f ;  /* 0x00001fff60007589 */ /* 0x000ea400000e0000 */
[----:B--2---:R-:W-:Y:S01]  /*00a0*/  R2UR UR8, R0 ;  /* 0x00000000000872ca */ /* 0x004fe200000e0000 */
[----:B-1--4-:R-:W-:-:S14]  /*00b0*/  BRA.U UP0, `(.L_x_0) ;  /* 0x00000001002c7547 */ /* 0x012fdc000b800000 */
[----:B------:R-:W1:Y:S02]  /*00c0*/  LDCU.64 UR6, c[0x0][0x888] ;  /* 0x00011100ff0677ac */ /* 0x000e640008000a00 */
[----:B-1----:R-:W-:-:S04]  /*00d0*/  UISETP.NE.U32.AND UP0, UPT, UR6, URZ, UPT ;  /* 0x000000ff0600728c */ /* 0x002fc8000bf05070 */
[----:B------:R-:W-:-:S09]  /*00e0*/  UISETP.NE.AND.EX UP0, UPT, UR7, URZ, UPT, UP0 ;  /* 0x000000ff0700728c */ /* 0x000fd2000bf05300 */
[----:B------:R-:W-:Y:S05]  /*00f0*/  BRA.U !UP0, `(.L_x_1) ;  /* 0x0000000108107547 */ /* 0x000fea000b800000 */
[----:B------:R-:W1:Y:S02]  /*0100*/  LDC.64 R50, c[0x0][0x888] ;  /* 0x00022200ff327b82 */ /* 0x000e640000000a00 */
[----:B-1----:R1:W5:Y:S01]  /*0110*/  LDG.E R50, desc[UR46][R50.64] ;  /* 0x0000002e32327981 */ /* 0x002362000c1e1900 */
[----:B------:R-:W-:Y:S01]  /*0120*/  HFMA2 R91, -RZ, RZ, 0, 5.9604644775390625e-08 ;  /* 0x00000001ff5b7431 */ /* 0x000fe200000001ff */
[----:B------:R-:W-:Y:S05]  /*0130*/  BRA `(.L_x_0) ;  /* 0x00000000000c7947 */ /* 0x000fea0003800000 */
.L_x_1:
[----:B------:R-:W1:Y:S01]  /*0140*/  LDCU UR6, c[0x0][0x880] ;  /* 0x00011000ff0677ac */ /* 0x000e620008000800 */
[----:B------:R-:W-:Y:S01]  /*0150*/  HFMA2 R91, -RZ, RZ, 0, 5.9604644775390625e-08 ;  /* 0x00000001ff5b7431 */ /* 0x000fe200000001ff */
[----:B-1----:R-:W-:-:S07]  /*0160*/  MOV R50, UR6 ;  /* 0x0000000600327c02 */ /* 0x002fce0008000f00 */
.L_x_0:
[----:B------:R-:W2:Y:S02]  /*0170*/  LDCU.64 UR6, c[0x0][0x8b0] ;  /* 0x00011600ff0677ac */ /* 0x000ea40008000a00 */
[----:B--2---:R-:W-:-:S04]  /*0180*/  UISETP.NE.U32.AND UP0, UPT, UR6, URZ, UPT ;  /* 0x000000ff0600728c */ /* 0x004fc8000bf05070 */
[----:B------:R-:W-:-:S09]  /*0190*/  UISETP.NE.AND.EX UP0, UPT, UR7, URZ, UPT, UP0 ;  /* 0x000000ff0700728c */ /* 0x000fd2000bf05300 */
[----:B------:R-:W-:Y:S05]  /*01a0*/  BRA.U UP0, `(.L_x_2) ;  /* 0x0000000100247547 */ /* 0x000fea000b800000 */
[----:B------:R-:W2:Y:S02]  /*01b0*/  LDCU.64 UR6, c[0x0][0x8a8] ;  /* 0x00011500ff0677ac */ /* 0x000ea40008000a00 */
[----:B--2---:R-:W-:-:S04]  /*01c0*/  UISETP.NE.U32.AND UP0, UPT, UR6, URZ, UPT ;  /* 0x000000ff0600728c */ /* 0x004fc8000bf05070 */
[----:B------:R-:W-:-:S09]  /*01d0*/  UISETP.NE.AND.EX UP0, UPT, UR7, URZ, UPT, UP0 ;  /* 0x000000ff0700728c */ /* 0x000fd2000bf05300 */
[----:B------:R-:W-:Y:S05]  /*01e0*/  BRA.U !UP0, `(.L_x_3) ;  /* 0x00000001080c7547 */ /* 0x000fea000b800000 */
[----:B------:R-:W2:Y:S02]  /*01f0*/  LDC.64 R2, c[0x0][0x8a8] ;  /* 0x00022a00ff027b82 */ /* 0x000ea40000000a00 */
[----:B--2---:R2:W5:Y:S01]  /*0200*/  LDG.E R47, desc[UR46][R2.64] ;  /* 0x0000002e022f7981 */ /* 0x004562000c1e1900 */
[----:B------:R-:W-:Y:S05]  /*0210*/  BRA `(.L_x_2) ;  /* 0x0000000000087947 */ /* 0x000fea0003800000 */
.L_x_3:
[----:B------:R-:W2:Y:S02]  /*0220*/  LDCU UR6, c[0x0][0x8a0] ;  /* 0x00011400ff0677ac */ /* 0x000ea40008000800 */
[----:B--2---:R-:W-:Y:S02]  /*0230*/  MOV R47, UR6 ;  /* 0x00000006002f7c02 */ /* 0x004fe40008000f00 */
.L_x_2:
[----:B------:R-:W-:Y:S01]  /*0240*/  IMAD.U32 R0, RZ, RZ, UR8 ;  /* 0x00000008ff007e24 */ /* 0x000fe2000f8e00ff */
[----:B------:R-:W-:Y:S04]  /*0250*/  BSSY.RECONVERGENT B0, `(.L_x_4) ;  /* 0x000000c000007945 */ /* 0x000fe80003800200 */
[C---:B------:R-:W-:Y:S02]  /*0260*/  ISETP.NE.OR P1, PT, R0.reuse, 0x1, !P5 ;  /* 0x000000010000780c */ /* 0x040fe40006f25670 */
[----:B------:R-:W-:-:S11]  /*0270*/  ISETP.NE.OR P0, PT, R0, 0x3, !P5 ;  /* 0x000000030000780c */ /* 0x000fd60006f05670 */
[----:B------:R-:W-:Y:S05]  /*0280*/  @P1 BRA `(.L_x_5) ;  /* 0x0000000000201947 */ /* 0x000fea0003800000 */
[----:B------:R-:W3:Y:S02]  /*0290*/  LDCU.64 UR6, c[0x0][0x348] ;  /* 0x00006900ff0677ac */ /* 0x000ee40008000a00 */
[----:B---3--:R-:W-:Y:S02]  /*02a0*/  UIADD3 UR10, UP1, UPT, UR6, 0x80, URZ ;  /* 0x00000080060a7890 */ /* 0x008fe4000ff3e0ff */
[----:B------:R-:W-:Y:S02]  /*02b0*/  UIADD3 UR6, UP0, UPT, UR6, 0x180, URZ ;  /* 0x0000018006067890 */ /* 0x000fe4000ff1e0ff */
[----:B------:R-:W-:Y:S02]  /*02c0*/  UIADD3.X UR11, UPT, UPT, URZ, UR7, URZ, UP1, !UPT ;  /* 0x00000007ff0b7290 */ /* 0x000fe40008ffe4ff */
[----:B------:R-:W-:-:S07]  /*02d0*/  UIADD3.X UR7, UPT, UPT, URZ, UR7, URZ, UP0, !UPT ;  /* 0x00000007ff077290 */ /* 0x000fce00087fe4ff */
[----:B------:R3:W-:Y:S02]  /*02e0*/  UTMACCTL.PF [UR10] ;  /* 0x000000000a0079b9 */ /* 0x0007e40008040000 */
[----:B------:R3:W-:Y:S02]  /*02f0*/  UTMACCTL.PF [UR6] ;  /* 0x00000000060079b9 */ /* 0x0007e40008040000 */
[----:B---3--:R-:W-:Y:S01]  /*0300*/  NOP ;  /* 0x0000000000007918 */ /* 0x008fe20000000000 */
.L_x_5:
[----:B------:R-:W-:Y:S05]  /*0310*/  BSYNC.RECONVERGENT B0 ;  /* 0x0000000000007941 */ /* 0x000fea0003800200 */
.L_x_4:
[----:B------:R-:W-:Y:S04]  /*0320*/  BSSY.RECONVERGENT B0, `(.L_x_6) ;  /* 0x000000a000007945 */ /* 0x000fe80003800200 */
        /* <DEDUP_REMOVED lines=9> */
.L_x_7:
[----:B------:R-:W-:Y:S05]  /*03c0*/  BSYNC.RECONVERGENT B0 ;  /* 0x0000000000007941 */ /* 0x000fea0003800200 */
.L_x_6:
[----:B------:R-:W3:Y:S01]  /*03d0*/  LDCU.64 UR6, c[0x0][0x888] ;  /* 0x00011100ff0677ac */ /* 0x000ee20008000a00 */
[----:B------:R-:W-:Y:S02]  /*03e0*/  UISETP.EQ.U32.AND UP1, UPT, UR4, URZ, UPT ;  /* 0x000000ff0400728c */ /* 0x000fe4000bf22070 */
[----:B------:R-:W-:Y:S02]  /*03f0*/  UPLOP3.LUT UP2, UPT, UPT, UPT, UPT, 0x80, 0x8 ;  /* 0x000000000008789c */ /* 0x000fe40003f4f070 */
[----:B---3--:R-:W-:-:S04]  /*0400*/  UISETP.NE.U32.AND UP0, UPT, UR6, URZ, UPT ;  /* 0x000000ff0600728c */ /* 0x008fc8000bf05070 */
[----:B------:R-:W-:-:S04]  /*0410*/  UISETP.NE.AND.EX UP0, UPT, UR7, URZ, UPT, UP0 ;  /* 0x000000ff0700728c */ /* 0x000fc8000bf05300 */
[----:B------:R-:W-:-:S04]  /*0420*/  UISETP.EQ.OR.EX UP3, UPT, UR5, URZ, !UP0, UP1 ;  /* 0x000000ff0500728c */ /* 0x000fc8000c762710 */
[----:B------:R-:W-:-:S05]  /*0430*/  UP2UR UR50, UPR, URZ, 0x8 ;  /* 0x00000008ff327883 */ /* 0x000fca0008000000 */
[----:B------:R-:W-:Y:S07]  /*0440*/  BRA.U !UP3, `(.L_x_8) ;  /* 0x000000010b207547 */ /* 0x000fee000b800000 */
[----:B-----5:R-:W-:Y:S01]  /*0450*/  R2UR UR6, R50 ;  /* 0x00000000320672ca */ /* 0x020fe200000e0000 */
[----:B------:R-:W-:Y:S02]  /*0460*/  UISETP.NE.U32.AND UP2, UPT, UR4, URZ, UPT ;  /* 0x000000ff0400728c */ /* 0x000fe4000bf45070 */
[----:B------:R-:W-:Y:S02]  /*0470*/  USEL UR4, URZ, 0xffffffff, UP0 ;  /* 0xffffffffff047887 */ /* 0x000fe40008000000 */
[----:B------:R-:W-:-:S08]  /*0480*/  UISETP.NE.AND.EX UP2, UPT, UR5, URZ, UPT, UP2 ;  /* 0x000000ff0500728c */ /* 0x000fd0000bf45320 */
[----:B------:R-:W-:-:S04]  /*0490*/  UISETP.NE.AND UP1, UPT, UR6, URZ, UPT ;  /* 0x000000ff0600728c */ /* 0x000fc8000bf25270 */
[----:B------:R-:W-:-:S04]  /*04a0*/  @!UP2 USEL UR4, URZ, 0xffffffff, UP1 ;  /* 0xffffffffff04a887 */ /* 0x000fc80008800000 */
[----:B------:R-:W-:-:S04]  /*04b0*/  ULOP3.LUT UR4, UR4, 0x1, URZ, 0xc0, !UPT ;  /* 0x0000000104047892 */ /* 0x000fc8000f8ec0ff */
[----:B------:R-:W-:-:S11]  /*04c0*/  UISETP.NE.U32.AND UP2, UPT, UR4, 0x1, UPT ;  /* 0x000000010400788c */ /* 0x000fd6000bf45070 */
.L_x_8:
[----:B--2---:R-:W2:Y:S01]  /*04d0*/  SHFL.IDX PT, R2, R96, RZ, 0x1f ;  /* 0x00001fff60027589 */ /* 0x004ea200000e0000 */
[----:B------:R-:W-:-:S04]  /*04e0*/  UISETP.NE.AND UP1, UPT, UR8, 0x2, UPT ;  /* 0x000000020800788c */ /* 0x000fc8000bf25270 */
[----:B------:R-:W-:Y:S01]  /*04f0*/  USEL UR6, URZ, 0x1, UP1 ;  /* 0x00000001ff067887 */ /* 0x000fe20008800000 */
[----:B--2---:R-:W-:-:S13]  /*0500*/  ISETP.NE.AND P0, PT, R2, RZ, PT ;  /* 0x000000ff0200720c */ /* 0x004fda0003f05270 */
[----:B------:R-:W-:Y:S05]  /*0510*/  @P0 BRA `(.L_x_9) ;  /* 0x0000000000d40947 */ /* 0x000fea0003800000 */
[----:B------:R-:W-:Y:S01]  /*0520*/  ELECT P0, URZ, PT ;  /* 0x0000000000ff782f */ /* 0x000fe20003800000 */
[----:B------:R-:W-:-:S12]  /*0530*/  BSSY.RECONVERGENT B0, `(.L_x_9) ;  /* 0x0000033000007945 */ /* 0x000fd80003800200 */
[----:B------:R-:W-:Y:S05]  /*0540*/  @!P0 BRA `(.L_x_10) ;  /* 0x0000000000c48947 */ /* 0x000fea0003800000 */
[----:B------:R-:W2:Y:S01]  /*0550*/  S2UR UR5, SR_CgaCtaId ;  /* 0x00000000000579c3 */ /* 0x000ea20000008800 */
[----:B------:R-:W-:Y:S01]  /*0560*/  UMOV UR7, 0x400 ;  /* 0x0000040000077882 */ /* 0x000fe20000000000 */
[----:B------:R-:W-:Y:S02]  /*0570*/  UMOV UR4, 0x1 ;  /* 0x0000000100047882 */ /* 0x000fe40000000000 */
[----:B------:R-:W-:-:S04]  /*0580*/  UIADD3 UR10, UPT, UPT, -UR4, 0x100000, URZ ;  /* 0x00100000040a7890 */ /* 0x000fc8000fffe1ff */
[----:B------:R-:W-:Y:S02]  /*0590*/  USHF.L.U32 UR11, UR10, 0xb, URZ ;  /* 0x0000000b0a0b7899 */ /* 0x000fe400080006ff */
[----:B------:R-:W-:Y:S02]  /*05a0*/  USHF.L.U32 UR10, UR10, 0x1, URZ ;  /* 0x000000010a0a7899 */ /* 0x000fe400080006ff */
[----:B--2---:R-:W-:Y:S01]  /*05b0*/  ULEA UR5, UR5, UR7, 0x18 ;  /* 0x0000000705057291 */ /* 0x004fe2000f8ec0ff */
[----:B------:R-:W2:Y:S11]  /*05c0*/  FENCE.VIEW.ASYNC.S ;  /* 0x00000000000073c6 */ /* 0x000eb60000000000 */
[----:B--2---:R2:W3:Y:S01]  /*05d0*/  SYNCS.EXCH.64 URZ, [UR5], UR10 ;  /* 0x0000000a05ff75b2 */ /* 0x0044e20008000100 */
[----:B------:R2:W4:Y:S01]  /*05e0*/  SYNCS.EXCH.64 URZ, [UR5+0xa0], UR10 ;  /* 0x0000a00a05ff75b2 */ /* 0x0005220008000100 */
[----:B------:R2:W1:Y:S01]  /*05f0*/  SYNCS.EXCH.64 URZ, [UR5+0x8], UR10 ;  /* 0x0000080a05ff75b2 */ /* 0x0004620008000100 */
        /* <DEDUP_REMOVED lines=36> */
[----:B------:R2:W1:Y:S02]  /*0840*/  SYNCS.EXCH.64 URZ, [UR5+0x138], UR10 ;  /* 0x0001380a05ff75b2 */ /* 0x0004640008000100 */
[----:B--234-:R-:W-:Y:S01]  /*0850*/  NOP ;  /* 0x0000000000007918 */ /* 0x01cfe20000000000 */
.L_x_10:
[----:B------:R-:W-:Y:S05]  /*0860*/  BSYNC.RECONVERGENT B0 ;  /* 0x0000000000007941 */ /* 0x000fea0003800200 */
.L_x_9:
[----:B------:R-:W2:Y:S01]  /*0870*/  SHFL.IDX PT, R2, R96, RZ, 0x1f ;  /* 0x00001fff60027589 */ /* 0x000ea200000e0000 */
[----:B------:R-:W-:Y:S01]  /*0880*/  NOP ;  /* 0x0000000000007918 */ /* 0x000fe20000000000 */
[----:B--2---:R-:W-:-:S13]  /*0890*/  ISETP.NE.AND P0, PT, R2, 0x1, PT ;  /* 0x000000010200780c */ /* 0x004fda0003f05270 */
[----:B------:R-:W-:Y:S05]  /*08a0*/  @P0 BRA `(.L_x_11) ;  /* 0x0000000000580947 */ /* 0x000fea0003800000 */
[----:B------:R-:W2:Y:S01]  /*08b0*/  S2UR UR7, SR_CgaCtaId ;  /* 0x00000000000779c3 */ /* 0x000ea20000008800 */
[----:B------:R-:W-:Y:S01]  /*08c0*/  UMOV UR9, 0x400 ;  /* 0x0000040000097882 */ /* 0x000fe20000000000 */
[----:B------:R-:W-:Y:S01]  /*08d0*/  UMOV UR5, 0x20 ;  /* 0x0000002000057882 */ /* 0x000fe20000000000 */
[----:B------:R-:W-:Y:S01]  /*08e0*/  UMOV UR4, 0x80 ;  /* 0x0000008000047882 */ /* 0x000fe20000000000 */
[----:B------:R-:W-:-:S04]  /*08f0*/  UIADD3 UR10, UPT, UPT, -UR5, 0x100000, URZ ;  /* 0x00100000050a7890 */ /* 0x000fc8000fffe1ff */
[----:B------:R-:W-:Y:S02]  /*0900*/  USHF.L.U32 UR11, UR10, 0xb, URZ ;  /* 0x0000000b0a0b7899 */ /* 0x000fe400080006ff */
[----:B------:R-:W-:Y:S02]  /*0910*/  USHF.L.U32 UR10, UR10, 0x1, URZ ;  /* 0x000000010a0a7899 */ /* 0x000fe400080006ff */
[----:B------:R-:W-:-:S04]  /*0920*/  UIADD3 UR4, UPT, UPT, -UR4, 0x100000, URZ ;  /* 0x0010000004047890 */ /* 0x000fc8000fffe1ff */
[----:B------:R-:W-:Y:S02]  /*0930*/  USHF.L.U32 UR5, UR4, 0xb, URZ ;  /* 0x0000000b04057899 */ /* 0x000fe400080006ff */
[----:B------:R-:W-:Y:S01]  /*0940*/  USHF.L.U32 UR4, UR4, 0x1, URZ ;  /* 0x0000000104047899 */ /* 0x000fe200080006ff */
[----:B------:R-:W-:Y:S01]  /*0950*/  ELECT P0, URZ, PT ;  /* 0x0000000000ff782f */ /* 0x000fe20003800000 */
[----:B--2---:R-:W-:Y:S01]  /*0960*/  ULEA UR7, UR7, UR9, 0x18 ;  /* 0x0000000907077291 */ /* 0x004fe2000f8ec0ff */
[----:B------:R-:W2:Y:S11]  /*0970*/  FENCE.VIEW.ASYNC.S ;  /* 0x00000000000073c6 */ /* 0x000eb60000000000 */
[----:B--2---:R2:W3:Y:S01]  /*0980*/  SYNCS.EXCH.64 URZ, [UR7+0x140], UR10 ;  /* 0x0001400a07ff75b2 */ /* 0x0044e20008000100 */
[----:B------:R2:W4:Y:S01]  /*0990*/  SYNCS.EXCH.64 URZ, [UR7+0x160], UR4 ;  /* 0x0001600407ff75b2 */ /* 0x0005220008000100 */
[----:B------:R2:W1:Y:S01]  /*09a0*/  SYNCS.EXCH.64 URZ, [UR7+0x148], UR10 ;  /* 0x0001480a07ff75b2 */ /* 0x0004620008000100 */
[----:B------:R2:W1:Y:S01]  /*09b0*/  SYNCS.EXCH.64 URZ, [UR7+0x168], UR4 ;  /* 0x0001680407ff75b2 */ /* 0x0004620008000100 */
[----:B------:R2:W1:Y:S01]  /*09c0*/  SYNCS.EXCH.64 URZ, [UR7+0x150], UR10 ;  /* 0x0001500a07ff75b2 */ /* 0x0004620008000100 */
[----:B------:R2:W1:Y:S01]  /*09d0*/  SYNCS.EXCH.64 URZ, [UR7+0x170], UR4 ;  /* 0x0001700407ff75b2 */ /* 0x0004620008000100 */
[----:B------:R2:W1:Y:S01]  /*09e0*/  SYNCS.EXCH.64 URZ, [UR7+0x158], UR10 ;  /* 0x0001580a07ff75b2 */ /* 0x0004620008000100 */
[----:B------:R2:W1:Y:S01]  /*09f0*/  SYNCS.EXCH.64 URZ, [UR7+0x178], UR4 ;  /* 0x0001780407ff75b2 */ /* 0x0004620008000100 */
[----:B------:R-:W-:Y:S01]  /*0a00*/  NOP ;  /* 0x0000000000007918 */ /* 0x000fe20000000000 */
.L_x_11:
[----:B------:R-:W2:Y:S01]  /*0a10*/  SHFL.IDX PT, R2, R96, RZ, 0x1f ;  /* 0x00001fff60027589 */ /* 0x000ea200000e0000 */
[----:B------:R-:W-:Y:S01]  /*0a20*/  NOP ;  /* 0x0000000000007918 */ /* 0x000fe20000000000 */
[----:B--2---:R-:W-:-:S13]  /*0a30*/  ISETP.NE.AND P0, PT, R2, 0x3, PT ;  /* 0x000000030200780c */ /* 0x004fda0003f05270 */
[----:B------:R-:W-:Y:S05]  /*0a40*/  @P0 BRA `(.L_x_12) ;  /* 0x0000000000300947 */ /* 0x000fea0003800000 */
[----:B------:R-:W2:Y:S01]  /*0a50*/  S2UR UR5, SR_CgaCtaId ;  /* 0x00000000000579c3 */ /* 0x000ea20000008800 */
[----:B------:R-:W-:Y:S01]  /*0a60*/  UMOV UR7, 0x400 ;  /* 0x0000040000077882 */ /* 0x000fe20000000000 */
[----:B------:R-:W-:Y:S01]  /*0a70*/  UMOV UR4, 0x20 ;  /* 0x0000002000047882 */ /* 0x000fe20000000000 */
[----:B------:R-:W-:Y:S01]  /*0a80*/  ELECT P0, URZ, PT ;  /* 0x0000000000ff782f */ /* 0x000fe20003800000 */
[----:B------:R-:W-:-:S04]  /*0a90*/  UIADD3 UR10, UPT, UPT, -UR4, 0x100000, URZ ;  /* 0x00100000040a7890 */ /* 0x000fc8000fffe1ff */
[----:B------:R-:W-:Y:S02]  /*0aa0*/  USHF.L.U32 UR11, UR10, 0xb, URZ ;  /* 0x0000000b0a0b7899 */ /* 0x000fe400080006ff */
[----:B------:R-:W-:Y:S02]  /*0ab0*/  USHF.L.U32 UR10, UR10, 0x1, URZ ;  /* 0x000000010a0a7899 */ /* 0x000fe400080006ff */
[----:B--2---:R-:W-:Y:S01]  /*0ac0*/  ULEA UR5, UR5, UR7, 0x18 ;  /* 0x0000000705057291 */ /* 0x004fe2000f8ec0ff */
[----:B------:R-:W2:Y:S11]  /*0ad0*/  FENCE.VIEW.ASYNC.S ;  /* 0x00000000000073c6 */ /* 0x000eb60000000000 */
[----:B--2---:R2:W1:Y:S01]  /*0ae0*/  SYNCS.EXCH.64 URZ, [UR5+0x180], UR10 ;  /* 0x0001800a05ff75b2 */ /* 0x0044620008000100 */
[----:B------:R2:W1:Y:S01]  /*0af0*/  SYNCS.EXCH.64 URZ, [UR5+0x188], UR10 ;  /* 0x0001880a05ff75b2 */ /* 0x0004620008000100 */
[----:B------:R-:W-:Y:S01]  /*0b00*/  NOP ;  /* 0x0000000000007918 */ /* 0x000fe20000000000 */
.L_x_12:
[----:B------:R-:W3:Y:S01]  /*0b10*/  SHFL.IDX PT, R2, R96, RZ, 0x1f ;  /* 0x00001fff60027589 */ /* 0x000ee200000e0000 */
[----:B------:R-:W-:Y:S01]  /*0b20*/  NOP ;  /* 0x0000000000007918 */ /* 0x000fe20000000000 */
[----:B---3--:R-:W-:-:S13]  /*0b30*/  ISETP.NE.AND P0, PT, R2, 0x4, PT ;  /* 0x000000040200780c */ /* 0x008fda0003f05270 */
[----:B------:R-:W-:Y:S05]  /*0b40*/  @P0 BRA `(.L_x_13) ;  /* 0x00000000004c0947 */ /* 0x000fea0003800000 */
[----:B--2---:R-:W2:Y:S01]  /*0b50*/  S2UR UR5, SR_CgaCtaId ;  /* 0x00000000000579c3 */ /* 0x004ea20000008800 */
[----:B------:R-:W-:Y:S01]  /*0b60*/  UMOV UR9, 0x100 ;  /* 0x0000010000097882 */ /* 0x000fe20000000000 */
[----:B------:R-:W-:Y:S01]  /*0b70*/  UMOV UR7, 0x400 ;  /* 0x0000040000077882 */ /* 0x000fe20000000000 */
[----:B------:R-:W-:Y:S01]  /*0b80*/  USEL UR9, UR9, 0xe0, UP2 ;  /* 0x000000e009097887 */ /* 0x000fe20009000000 */
[----:B------:R-:W-:Y:S01]  /*0b90*/  UMOV UR4, 0x1 ;  /* 0x0000000100047882 */ /* 0x000fe20000000000 */
[----:B------:R-:W-:Y:S01]  /*0ba0*/  ELECT P0, URZ, PT ;  /* 0x0000000000ff782f */ /* 0x000fe20003800000 */
[----:B------:R-:W-:-:S04]  /*0bb0*/  UIADD3 UR10, UPT, UPT, -UR4, 0x100000, URZ ;  /* 0x00100000040a7890 */ /* 0x000fc8000fffe1ff */
[----:B------:R-:W-:Y:S02]  /*0bc0*/  USHF.L.U32 UR11, UR10, 0xb, URZ ;  /* 0x0000000b0a0b7899 */ /* 0x000fe400080006ff */
[----:B------:R-:W-:Y:S02]  /*0bd0*/  USHF.L.U32 UR10, UR10, 0x1, URZ ;  /* 0x000000010a0a7899 */ /* 0x000fe400080006ff */
[----:B------:R-:W-:-:S04]  /*0be0*/  UIADD3 UR12, UPT, UPT, -UR9, 0x100000, URZ ;  /* 0x00100000090c7890 */ /* 0x000fc8000fffe1ff */
[----:B------:R-:W-:Y:S02]  /*0bf0*/  USHF.L.U32 UR13, UR12, 0xb, URZ ;  /* 0x0000000b0c0d7899 */ /* 0x000fe400080006ff */
[----:B------:R-:W-:Y:S02]  /*0c00*/  USHF.L.U32 UR12, UR12, 0x1, URZ ;  /* 0x000000010c0c7899 */ /* 0x000fe400080006ff */
[----:B--2---:R-:W-:Y:S01]  /*0c10*/  ULEA UR5, UR5, UR7, 0x18 ;  /* 0x0000000705057291 */ /* 0x004fe2000f8ec0ff */
[----:B------:R-:W2:Y:S11]  /*0c20*/  FENCE.VIEW.ASYNC.S ;  /* 0x00000000000073c6 */ /* 0x000eb60000000000 */
[----:B--2---:R3:W2:Y:S01]  /*0c30*/  SYNCS.EXCH.64 URZ, [UR5+0x190], UR10 ;  /* 0x0001900a05ff75b2 */ /* 0x0046a20008000100 */
[----:B------:R3:W1:Y:S01]  /*0c40*/  SYNCS.EXCH.64 URZ, [UR5+0x1a0], UR12 ;  /* 0x0001a00c05ff75b2 */ /* 0x0006620008000100 */
[----:B------:R3:W1:Y:S01]  /*0c50*/  SYNCS.EXCH.64 URZ, [UR5+0x198], UR10 ;  /* 0x0001980a05ff75b2 */ /* 0x0006620008000100 */
[----:B------:R3:W1:Y:S02]  /*0c60*/  SYNCS.EXCH.64 URZ, [UR5+0x1a8], UR12 ;  /* 0x0001a80c05ff75b2 */ /* 0x0006640008000100 */
[----:B---3--:R-:W-:Y:S01]  /*0c70*/  NOP ;  /* 0x0000000000007918 */ /* 0x008fe20000000000 */
.L_x_13:
[----:B------:R-:W3:Y:S01]  /*0c80*/  SHFL.IDX PT, R2, R96, RZ, 0x1f ;  /* 0x00001fff60027589 */ /* 0x000ee200000e0000 */
[----:B------:R-:W-:Y:S01]  /*0c90*/  NOP ;  /* 0x0000000000007918 */ /* 0x000fe20000000000 */
[----:B---3--:R-:W-:-:S13]  /*0ca0*/  ISETP.NE.AND P0, PT, R2, 0x5, PT ;  /* 0x000000050200780c */ /* 0x008fda0003f05270 */
[----:B------:R-:W-:Y:S05]  /*0cb0*/  @P0 BRA `(.L_x_14) ;  /* 0x0000000000580947 */ /* 0x000fea0003800000 */
[----:B------:R-:W3:Y:S01]  /*0cc0*/  S2UR UR7, SR_CgaCtaId ;  /* 0x00000000000779c3 */ /* 0x000ee20000008800 */
[----:B------:R-:W-:Y:S01]  /*0cd0*/  UMOV UR9, 0x400 ;  /* 0x0000040000097882 */ /* 0x000fe20000000000 */
[----:B--2---:R-:W-:Y:S01]  /*0ce0*/  UMOV UR5, 0x1 ;  /* 0x0000000100057882 */ /* 0x004fe20000000000 */
        /* <DEDUP_REMOVED lines=8> */
[----:B---3--:R-:W-:Y:S01]  /*0d70*/  ULEA UR7, UR7, UR9, 0x18 ;  /* 0x0000000907077291 */ /* 0x008fe2000f8ec0ff */
[----:B------:R-:W2:Y:S11]  /*0d80*/  FENCE.VIEW.ASYNC.S ;  /* 0x00000000000073c6 */ /* 0x000eb60000000000 */
[----:B--2---:R3:W2:Y:S01]  /*0d90*/  SYNCS.EXCH.64 URZ, [UR7+0x1b0], UR10 ;  /* 0x0001b00a07ff75b2 */ /* 0x0046a20008000100 */
[----:B------:R3:W1:Y:S01]  /*0da0*/  SYNCS.EXCH.64 URZ, [UR7+0x1d0], UR4 ;  /* 0x0001d00407ff75b2 */ /* 0x0006620008000100 */
[----:B------:R3:W1:Y:S01]  /*0db0*/  SYNCS.EXCH.64 URZ, [UR7+0x1b8], UR10 ;  /* 0x0001b80a07ff75b2 */ /* 0x0006620008000100 */
[----:B------:R3:W1:Y:S01]  /*0dc0*/  SYNCS.EXCH.64 URZ, [UR7+0x1d8], UR4 ;  /* 0x0001d80407ff75b2 */ /* 0x0006620008000100 */
[----:B------:R3:W1:Y:S01]  /*0dd0*/  SYNCS.EXCH.64 URZ, [UR7+0x1c0], UR10 ;  /* 0x0001c00a07ff75b2 */ /* 0x0006620008000100 */
[----:B------:R3:W1:Y:S01]  /*0de0*/  SYNCS.EXCH.64 URZ, [UR7+0x1e0], UR4 ;  /* 0x0001e00407ff75b2 */ /* 0x0006620008000100 */
[----:B------:R3:W1:Y:S01]  /*0df0*/  SYNCS.EXCH.64 URZ, [UR7+0x1c8], UR10 ;  /* 0x0001c80a07ff75b2 */ /* 0x0006620008000100 */
[----:B------:R3:W1:Y:S02]  /*0e00*/  SYNCS.EXCH.64 URZ, [UR7+0x1e8], UR4 ;  /* 0x0001e80407ff75b2 */ /* 0x0006640008000100 */
[----:B---3--:R-:W-:Y:S01]  /*0e10*/  NOP ;  /* 0x0000000000007918 */ /* 0x008fe20000000000 */
.L_x_14:
[----:B------:R-:W3:Y:S01]  /*0e20*/  SHFL.IDX PT, R2, R96, RZ, 0x1f ;  /* 0x00001fff60027589 */ /* 0x000ee200000e0000 */
[----:B------:R-:W-:Y:S01]  /*0e30*/  NOP ;  /* 0x0000000000007918 */ /* 0x000fe20000000000 */
[----:B---3--:R-:W-:-:S13]  /*0e40*/  ISETP.NE.AND P0, PT, R2, 0x3, PT ;  /* 0x000000030200780c */ /* 0x008fda0003f05270 */
[----:B------:R-:W-:Y:S05]  /*0e50*/  @P0 BRA `(.L_x_15) ;  /* 0x0000000000380947 */ /* 0x000fea0003800000 */
[----:B--2---:R-:W2:Y:S01]  /*0e60*/  S2UR UR5, SR_CgaCtaId ;  /* 0x00000000000579c3 */ /* 0x004ea20000008800 */
        /* <DEDUP_REMOVED lines=13> */
.L_x_15:
[----:B--2---:R-:W2:Y:S01]  /*0f40*/  S2UR UR5, SR_CTAID.X ;  /* 0x00000000000579c3 */ /* 0x004ea20000002500 */
[----:B------:R-:W-:-:S05]  /*0f50*/  CS2R.32 R90, SR_CgaSize ;  /* 0x00000000005a7805 */ /* 0x000fca0000008a00 */
[----:B------:R-:W-:-:S05]  /*0f60*/  IMAD R90, R90, -0xa0, RZ ;  /* 0xffffff605a5a7824 */ /* 0x000fca00078e02ff */
[----:B------:R-:W-:-:S14]  /*0f70*/  R2UR UR9, R90 ;  /* 0x000000005a0972ca */ /* 0x000fdc00000e0000 */
[----:B------:R-:W3:Y:S01]  /*0f80*/  LDCU UR9, c[0x0][UR9+0x2b0] ;  /* 0x00005600090977ac */ /* 0x000ee20008000800 */
[----:B------:R-:W-:Y:S01]  /*0f90*/  NOP ;  /* 0x0000000000007918 */ /* 0x000fe20000000000 */
[----:B------:R-:W-:-:S05]  /*0fa0*/  CS2R.32 R90, SR_CgaSize ;  /* 0x00000000005a7805 */ /* 0x000fca0000008a00 */
[----:B------:R-:W-:-:S05]  /*0fb0*/  IMAD R90, R90, -0xa0, RZ ;  /* 0xffffff605a5a7824 */ /* 0x000fca00078e02ff */
[----:B------:R-:W-:-:S14]  /*0fc0*/  R2UR UR7, R90 ;  /* 0x000000005a0772ca */ /* 0x000fdc00000e0000 */
[----:B------:R-:W4:Y:S01]  /*0fd0*/  LDCU UR7, c[0x0][UR7+0x2b4] ;  /* 0x00005680070777ac */ /* 0x000f220008000800 */
[----:B------:R-:W1:Y:S08]  /*0fe0*/  S2UR UR4, SR_CTAID.Y ;  /* 0x00000000000479c3 */ /* 0x000e700000002600 */
[----:B------:R-:W4:Y:S01]  /*0ff0*/  LDC R9, c[0x0][0xb24] ;  /* 0x0002c900ff097b82 */ /* 0x000f220000000800 */
[----:B--2---:R-:W-:-:S02]  /*1000*/  I2FP.F32.U32 R5, UR5 ;  /* 0x0000000500057c45 */ /* 0x004fc40008201000 */
[----:B------:R-:W-:-:S05]  /*1010*/  CS2R.32 R3, SR_CgaSize ;  /* 0x0000000000037805 */ /* 0x000fca0000008a00 */
[----:B------:R-:W-:-:S06]  /*1020*/  IMAD R3, R3, -0xa0, RZ ;  /* 0xffffff6003037824 */ /* 0x000fcc00078e02ff */
[----:B------:R-:W2:Y:S01]  /*1030*/  LDC R3, c[0x0][R3+0x2a0] ;  /* 0x0000a80003037b82 */ /* 0x000ea20000000800 */
[----:B------:R-:W-:Y:S01]  /*1040*/  MOV R21, UR5 ;  /* 0x0000000500157c02 */ /* 0x000fe20008000f00 */
[----:B---3--:R-:W-:Y:S01]  /*1050*/  FMUL R5, R5, UR9 ;  /* 0x0000000905057c20 */ /* 0x008fe20008400000 */
[----:B-1----:R-:W-:Y:S02]  /*1060*/  I2FP.F32.U32 R4, UR4 ;  /* 0x0000000400047c45 */ /* 0x002fe40008201000 */
[----:B------:R-:W-:-:S05]  /*1070*/  CS2R.32 R2, SR_CgaSize ;  /* 0x0000000000027805 */ /* 0x000fca0000008a00 */
[----:B------:R-:W-:-:S06]  /*1080*/  IMAD R2, R2, -0xa0, RZ ;  /* 0xffffff6002027824 */ /* 0x000fcc00078e02ff */
[----:B------:R-:W1:Y:S01]  /*1090*/  LDC R2, c[0x0][R2+0x2a4] ;  /* 0x0000a90002027b82 */ /* 0x000e620000000800 */
[----:B------:R-:W3:Y:S01]  /*10a0*/  F2I.U32.TRUNC.NTZ R90, R5 ;  /* 0x00000005005a7305 */ /* 0x000ee2000020f000 */
[----:B------:R-:W-:Y:S01]  /*10b0*/  MOV R20, UR4 ;  /* 0x0000000400147c02 */ /* 0x000fe20008000f00 */
[----:B----4-:R-:W-:-:S05]  /*10c0*/  FMUL R4, R4, UR7 ;  /* 0x0000000704047c20 */ /* 0x010fca0008400000 */
[----:B------:R-:W-:Y:S01]  /*10d0*/  BAR.SYNC.DEFER_BLOCKING 0x0 ;  /* 0x0000000000007b1d */ /* 0x000fe20000010000 */
[----:B------:R-:W-:-:S05]  /*10e0*/  ISETP.GE.AND P0, PT, R9, 0x1, PT ;  /* 0x000000010900780c */ /* 0x000fca0003f06270 */
[----:B------:R-:W4:Y:S02]  /*10f0*/  F2I.U32.TRUNC.NTZ R83, R4 ;  /* 0x0000000400537305 */ /* 0x000f24000020f000 */
[----:B------:R-:W1:Y:S01]  /*1100*/  S2UR UR36, SR_CTAID.Z ;  /* 0x00000000002479c3 */ /* 0x000e620000002700 */
[----:B---3--:R-:W-:-:S05]  /*1110*/  IADD3 R90, PT, PT, -R90, RZ, RZ ;  /* 0x000000ff5a5a7210 */ /* 0x008fca0007ffe1ff */
[----:B--2---:R-:W-:Y:S01]  /*1120*/  IMAD R90, R3, R90, UR5 ;  /* 0x00000005035a7e24 */ /* 0x004fe2000f8e025a */
[----:B----4-:R-:W-:-:S05]  /*1130*/  IADD3 R83, PT, PT, -R83, RZ, RZ ;  /* 0x000000ff53537210 */ /* 0x010fca0007ffe1ff */
[----:B-1----:R-:W-:Y:S01]  /*1140*/  IMAD R83, R2, R83, UR4 ;  /* 0x0000000402537e24 */ /* 0x002fe2000f8e0253 */
[----:B------:R-:W-:Y:S06]  /*1150*/  @!P0 BRA `(.L_x_16) ;  /* 0x0000000000b88947 */ /* 0x000fec0003800000 */
[----:B------:R-:W1:Y:S01]  /*1160*/  LDC.64 R4, c[0x0][0xb18] ;  /* 0x0002c600ff047b82 */ /* 0x000e620000000a00 */
[----:B------:R-:W-:-:S07]  /*1170*/  ISETP.NE.AND P0, PT, R9, 0x1, PT ;  /* 0x000000010900780c */ /* 0x000fce0003f05270 */
[----:B------:R-:W2:Y:S08]  /*1180*/  LDC R10, c[0x0][0xb0c] ;  /* 0x0002c300ff0a7b82 */ /* 0x000eb00000000800 */
[----:B------:R-:W3:Y:S08]  /*1190*/  LDC R11, c[0x0][0x370] ;  /* 0x0000dc00ff0b7b82 */ /* 0x000ef00000000800 */
[----:B------:R-:W4:Y:S01]  /*11a0*/  LDC R12, c[0x0][0x374] ;  /* 0x0000dd00ff0c7b82 */ /* 0x000f220000000800 */
[----:B-1----:R-:W-:-:S07]  /*11b0*/  ISETP.NE.AND P1, PT, R4, 0x1, PT ;  /* 0x000000010400780c */ /* 0x002fce0003f25270 */
[----:B------:R-:W3:Y:S01]  /*11c0*/  LDC.64 R6, c[0x0][0xb10] ;  /* 0x0002c400ff067b82 */ /* 0x000ee20000000a00 */
[----:B--2---:R-:W-:-:S07]  /*11d0*/  ISETP.NE.AND P2, PT, R10, 0x1, PT ;  /* 0x000000010a00780c */ /* 0x004fce0003f45270 */
[----:B------:R-:W1:Y:S08]  /*11e0*/  LDC R8, c[0x0][0xb20] ;  /* 0x0002c800ff087b82 */ /* 0x000e700000000800 */
[----:B------:R-:W2:Y:S01]  /*11f0*/  LDC.64 R2, c[0x0][0xb28] ;  /* 0x0002ca00ff027b82 */ /* 0x000ea20000000a00 */
[----:B----4-:R-:W-:-:S04]  /*1200*/  IMAD.HI.U32 R13, R12, R5, RZ ;  /* 0x000000050c0d7227 */ /* 0x010fc800078e00ff */
[----:B------:R-:W-:-:S04]  /*1210*/  IMAD.HI.U32 R5, R20, R5, RZ ;  /* 0x0000000514057227 */ /* 0x000fc800078e00ff */
[----:B---3--:R-:W-:-:S04]  /*1220*/  IMAD.HI.U32 R14, R11, R6, RZ ;  /* 0x000000060b0e7227 */ /* 0x008fc800078e00ff */
[C---:B------:R-:W-:Y:S01]  /*1230*/  IMAD.HI.U32 R16, R21.reuse, R6, RZ ;  /* 0x0000000615107227 */ /* 0x040fe200078e00ff */
[-C--:B------:R-:W-:Y:S02]  /*1240*/  @P2 SHF.R.U32.HI R11, RZ, R7.reuse, R14 ;  /* 0x00000007ff0b2219 */ /* 0x080fe4000001160e */
[-C--:B-1----:R-:W-:Y:S02]  /*1250*/  @P1 SHF.R.U32.HI R12, RZ, R8.reuse, R13 ;  /* 0x00000008ff0c1219 */ /* 0x082fe4000001160d */
[----:B------:R-:W-:Y:S02]  /*1260*/  SHF.R.U32.HI R5, RZ, R8, R5 ;  /* 0x00000008ff057219 */ /* 0x000fe40000011605 */
[----:B------:R-:W-:Y:S02]  /*1270*/  SHF.R.U32.HI R16, RZ, R7, R16 ;  /* 0x00000007ff107219 */ /* 0x000fe40000011610 */
[----:B------:R-:W-:Y:S01]  /*1280*/  SEL R5, R20, R5, !P1 ;  /* 0x0000000514057207 */ /* 0x000fe20004800000 */
[----:B--2---:R-:W-:Y:S01]  /*1290*/  IMAD.HI.U32 R14, R12, R2, RZ ;  /* 0x000000020c0e7227 */ /* 0x004fe200078e00ff */
[----:B------:R-:W-:-:S02]  /*12a0*/  SEL R7, R21, R16, !P2 ;  /* 0x0000001015077207 */ /* 0x000fc40005000000 */
[----:B------:R-:W-:Y:S01]  /*12b0*/  IADD3 R13, PT, PT, -R5, RZ, RZ ;  /* 0x000000ff050d7210 */ /* 0x000fe20007ffe1ff */
[----:B------:R-:W-:Y:S01]  /*12c0*/  IMAD.HI.U32 R6, R11, R2, RZ ;  /* 0x000000020b067227 */ /* 0x000fe200078e00ff */
[----:B------:R-:W-:-:S03]  /*12d0*/  @P0 SHF.R.U32.HI R12, RZ, R3, R14 ;  /* 0x00000003ff0c0219 */ /* 0x000fc6000001160e */
[----:B------:R-:W-:Y:S01]  /*12e0*/  IMAD R13, R4, R13, R20 ;  /* 0x0000000d040d7224 */ /* 0x000fe200078e0214 */
[----:B------:R-:W-:Y:S01]  /*12f0*/  @P0 SHF.R.U32.HI R11, RZ, R3, R6 ;  /* 0x00000003ff0b0219 */ /* 0x000fe20000011606 */
[----:B------:R-:W-:-:S04]  /*1300*/  IMAD R12, R12, R9, RZ ;  /* 0x000000090c0c7224 */ /* 0x000fc800078e02ff */
[----:B------:R-:W-:Y:S01]  /*1310*/  IMAD R6, R11, R9, RZ ;  /* 0x000000090b067224 */ /* 0x000fe200078e02ff */
[----:B------:R-:W-:-:S04]  /*1320*/  ISETP.GE.AND P1, PT, R5, R12, PT ;  /* 0x0000000c0500720c */ /* 0x000fc80003f26270 */
[----:B------:R-:W-:Y:S01]  /*1330*/  ISETP.GE.OR P1, PT, R7, R6, P1 ;  /* 0x000000060700720c */ /* 0x000fe20000f26670 */
[----:B------:R-:W-:-:S05]  /*1340*/  IMAD.HI.U32 R6, R5, R2, RZ ;  /* 0x0000000205067227 */ /* 0x000fca00078e00ff */
[----:B------:R-:W-:-:S04]  /*1350*/  SHF.R.U32.HI R6, RZ, R3, R6 ;  /* 0x00000003ff067219 */ /* 0x000fc80000011606 */
[----:B------:R-:W-:-:S03]  /*1360*/  SEL R6, R5, R6, !P0 ;  /* 0x0000000605067207 */ /* 0x000fc60004000000 */
[----:B------:R-:W-:Y:S01]  /*1370*/  @!P1 IMAD.HI.U32 R8, R7, R2, RZ ;  /* 0x0000000207089227 */ /* 0x000fe200078e00ff */
[----:B------:R-:W-:-:S04]  /*1380*/  IADD3 R2, PT, PT, -R6, RZ, RZ ;  /* 0x000000ff06027210 */ /* 0x000fc80007ffe1ff */
[----:B------:R-:W-:Y:S01]  /*1390*/  @!P1 SHF.R.U32.HI R8, RZ, R3, R8 ;  /* 0x00000003ff089219 */ /* 0x000fe20000011608 */
[----:B------:R-:W-:-:S03]  /*13a0*/  IMAD R2, R9, R2, R5 ;  /* 0x0000000209027224 */ /* 0x000fc600078e0205 */
[----:B------:R-:W-:-:S05]  /*13b0*/  @!P1 SEL R3, R7, R8, !P0 ;  /* 0x0000000807039207 */ /* 0x000fca0004000000 */
[--C-:B------:R-:W-:Y:S02]  /*13c0*/  @!P1 IMAD.IADD R6, R6, 0x1, -R3.reuse ;  /* 0x0000000106069824 */ /* 0x100fe400078e0a03 */
[----:B------:R-:W-:Y:S01]  /*13d0*/  @!P1 IMAD R3, R2, R11, R3 ;  /* 0x0000000b02039224 */ /* 0x000fe200078e0203 */
[----:B------:R-:W-:Y:S01]  /*13e0*/  IADD3 R2, PT, PT, -R7, RZ, RZ ;  /* 0x000000ff07027210 */ /* 0x000fe20007ffe1ff */
[----:B------:R-:W-:Y:S02]  /*13f0*/  @!P1 IMAD R5, R6, R9, R7 ;  /* 0x0000000906059224 */ /* 0x000fe400078e0207 */
[----:B------:R-:W-:Y:S02]  /*1400*/  @!P1 IMAD.MOV.U32 R7, RZ, RZ, R3 ;  /* 0x000000ffff079224 */ /* 0x000fe400078e0003 */
[----:B------:R-:W-:Y:S02]  /*1410*/  IMAD R2, R10, R2, R21 ;  /* 0x000000020a027224 */ /* 0x000fe400078e0215 */
[----:B------:R-:W-:-:S02]  /*1420*/  IMAD R20, R5, R4, R13 ;  /* 0x0000000405147224 */ /* 0x000fc400078e020d */
[----:B------:R-:W-:Y:S02]  /*1430*/  IMAD R21, R7, R10, R2 ;  /* 0x0000000a07157224 */ /* 0x000fe400078e0202 */
.L_x_16:
[----:B------:R-:W1:Y:S01]  /*1440*/  LDCU UR4, c[0x0][0xb30] ;  /* 0x00016600ff0477ac */ /* 0x000e620008000800 */
[----:B------:R-:W2:Y:S08]  /*1450*/  S2UR UR37, SR_CgaCtaId ;  /* 0x00000000002579c3 */ /* 0x000eb00000008800 */
[----:B------:R-:W3:Y:S01]  /*1460*/  LDC R40, c[0x0][0xb24] ;  /* 0x0002c900ff287b82 */ /* 0x000ee20000000800 */
[----:B-1----:R-:W-:-:S09]  /*1470*/  UISETP.NE.AND UP1, UPT, UR4, 0x1, UPT ;  /* 0x000000010400788c */ /* 0x002fd2000bf25270 */
[----:B--2---:R-:W-:Y:S05]  /*1480*/  BRA.U UP1, `(.L_x_17) ;  /* 0x0000000101407547 */ /* 0x004fea000b800000 */
[----:B------:R-:W1:Y:S08]  /*1490*/  LDC.64 R4, c[0x0][0xb10] ;  /* 0x0002c400ff047b82 */ /* 0x000e700000000a00 */
[----:B------:R-:W2:Y:S08]  /*14a0*/  LDC.64 R2, c[0x0][0xb18] ;  /* 0x0002c600ff027b82 */ /* 0x000eb00000000a00 */
[----:B------:R-:W4:Y:S08]  /*14b0*/  LDC R6, c[0x0][0xb20] ;  /* 0x0002c800ff067b82 */ /* 0x000f300000000800 */
[----:B------:R-:W3:Y:S01]  /*14c0*/  LDC R8, c[0x0][0xb0c] ;  /* 0x0002c300ff087b82 */ /* 0x000ee20000000800 */
[----:B-1----:R-:W-:-:S05]  /*14d0*/  IMAD.HI.U32 R4, R21, R4, RZ ;  /* 0x0000000415047227 */ /* 0x002fca00078e00ff */
[----:B------:R-:W-:Y:S01]  /*14e0*/  SHF.R.U32.HI R4, RZ, R5, R4 ;  /* 0x00000005ff047219 */ /* 0x000fe20000011604 */
[----:B--2---:R-:W-:Y:S01]  /*14f0*/  IMAD.HI.U32 R3, R20, R3, RZ ;  /* 0x0000000314037227 */ /* 0x004fe200078e00ff */
[----:B------:R-:W-:-:S04]  /*1500*/  ISETP.NE.AND P0, PT, R2, 0x1, PT ;  /* 0x000000010200780c */ /* 0x000fc80003f05270 */
[----:B----4-:R-:W-:-:S04]  /*1510*/  SHF.R.U32.HI R3, RZ, R6, R3 ;  /* 0x00000006ff037219 */ /* 0x010fc80000011603 */
[----:B------:R-:W-:Y:S02]  /*1520*/  SEL R3, R20, R3, !P0 ;  /* 0x0000000314037207 */ /* 0x000fe40004000000 */
[----:B---3--:R-:W-:-:S04]  /*1530*/  ISETP.NE.AND P1, PT, R8, 0x1, PT ;  /* 0x000000010800780c */ /* 0x008fc80003f25270 */
[----:B------:R-:W-:-:S05]  /*1540*/  SEL R4, R21, R4, !P1 ;  /* 0x0000000415047207 */ /* 0x000fca0004800000 */
[----:B------:R-:W-:Y:S02]  /*1550*/  IMAD.IADD R5, R3, 0x1, -R4 ;  /* 0x0000000103057824 */ /* 0x000fe400078e0a04 */
[----:B------:R-:W-:Y:S02]  /*1560*/  IMAD.IADD R3, R4, 0x1, -R3 ;  /* 0x0000000104037824 */ /* 0x000fe400078e0a03 */
[----:B------:R-:W-:Y:S02]  /*1570*/  IMAD R21, R5, R8, R21 ;  /* 0x0000000805157224 */ /* 0x000fe400078e0215 */
[----:B------:R-:W-:-:S07]  /*1580*/  IMAD R20, R3, R2, R20 ;  /* 0x0000000203147224 */ /* 0x000fce00078e0214 */
.L_x_17:
[----:B------:R-:W-:Y:S01]  /*1590*/  BAR.SYNC.DEFER_BLOCKING 0x0 ;  /* 0x0000000000007b1d */ /* 0x000fe20000010000 */
[----:B------:R-:W-:Y:S01]  /*15a0*/  UISETP.NE.AND UP1, UPT, UR8, 0x2, UPT ;  /* 0x000000020800788c */ /* 0x000fe2000bf25270 */
[----:B------:R-:W-:Y:S02]  /*15b0*/  ISETP.NE.OR P5, PT, R0, 0x2, !P5 ;  /* 0x000000020000780c */ /* 0x000fe40006fa5670 */
[----:B------:R-:W-:-:S06]  /*15c0*/  LOP3.LUT R2, R103, 0x1f, RZ, 0xc0, !PT ;  /* 0x0000001f67027812 */ /* 0x000fcc00078ec0ff */
[----:B------:R-:W-:Y:S05]  /*15d0*/  BRA.U UP1, `(.L_x_18) ;  /* 0x0000001901cc7547 */ /* 0x000fea000b800000 */
[----:B------:R-:W1:Y:S01]  /*15e0*/  LDCU UR13, c[0x0][0x38c] ;  /* 0x00007180ff0d77ac */ /* 0x000e620008000800 */
[----:B------:R-:W2:Y:S01]  /*15f0*/  LDC R9, c[0x0][0x370] ;  /* 0x0000dc00ff097b82 */ /* 0x000ea20000000800 */
[----:B------:R-:W-:Y:S01]  /*1600*/  PLOP3.LUT P1, PT, PT, PT, UP2, 0x80, 0x8 ;  /* 0x000000000008781c */ /* 0x000fe20003f2f028 */
[----:B------:R-:W-:Y:S01]  /*1610*/  IMAD.MOV.U32 R15, RZ, RZ, 0x1 ;  /* 0x00000001ff0f7424 */ /* 0x000fe200078e00ff */
[----:B------:R-:W-:Y:S01]  /*1620*/  ISETP.EQ.OR P4, PT, R2, RZ, P5 ;  /* 0x000000ff0200720c */ /* 0x000fe20002f82670 */
[----:B------:R-:W-:Y:S01]  /*1630*/  IMAD.MOV.U32 R14, RZ, RZ, RZ ;  /* 0x000000ffff0e7224 */ /* 0x000fe200078e00ff */
[----:B------:R-:W-:Y:S02]  /*1640*/  PLOP3.LUT P1, PT, P1, PT, PT, 0x8, 0x80 ;  /* 0x000000000080781c */ /* 0x000fe40000f2e170 */
[----:B------:R-:W-:Y:S01]  /*1650*/  CS2R R12, SRZ ;  /* 0x00000000000c7805 */ /* 0x000fe2000001ff00 */
[----:B------:R-:W-:Y:S01]  /*1660*/  IMAD.MOV.U32 R10, RZ, RZ, 0x1 ;  /* 0x00000001ff0a7424 */ /* 0x000fe200078e00ff */
[----:B------:R-:W4:Y:S01]  /*1670*/  LDC R0, c[0x0][0x374] ;  /* 0x0000dd00ff007b82 */ /* 0x000f220000000800 */
[----:B------:R-:W2:Y:S01]  /*1680*/  LDCU.64 UR22, c[0x0][0x348] ;  /* 0x00006900ff1677ac */ /* 0x000ea20008000a00 */
[----:B------:R-:W-:Y:S01]  /*1690*/  UMOV UR6, URZ ;  /* 0x000000ff00067c82 */ /* 0x000fe20008000000 */
[----:B-1----:R-:W-:-:S04]  /*16a0*/  UIADD3 UR5, UPT, UPT, UR13, 0x1f, URZ ;  /* 0x0000001f0d057890 */ /* 0x002fc8000fffe0ff */
[----:B------:R-:W-:-:S04]  /*16b0*/  USHF.R.S32.HI UR4, URZ, 0x1f, UR5 ;  /* 0x0000001fff047899 */ /* 0x000fc80008011405 */
[----:B------:R-:W-:-:S04]  /*16c0*/  ULEA.HI UR4, UR4, UR5, URZ, 0x5 ;  /* 0x0000000504047291 */ /* 0x000fc8000f8f28ff */
[----:B------:R-:W-:Y:S02]  /*16d0*/  USHF.R.S32.HI UR15, URZ, 0x5, UR4 ;  /* 0x00000005ff0f7899 */ /* 0x000fe40008011404 */
[----:B------:R-:W-:Y:S02]  /*16e0*/  UIADD3 UR4, UPT, UPT, UR13, -0x1, URZ ;  /* 0xffffffff0d047890 */ /* 0x000fe4000fffe0ff */
[----:B------:R-:W-:Y:S02]  /*16f0*/  UISETP.LT.U32.AND UP0, UPT, UR15, 0x14, UPT ;  /* 0x000000140f00788c */ /* 0x000fe4000bf01070 */
[----:B------:R-:W-:Y:S02]  /*1700*/  UISETP.GE.U32.AND UP1, UPT, UR4, -0x3f, UPT ;  /* 0xffffffc10400788c */ /* 0x000fe4000bf26070 */
[----:B------:R-:W-:Y:S02]  /*1710*/  USEL UR14, UR15, 0x14, UP0 ;  /* 0x000000140f0e7887 */ /* 0x000fe40008000000 */
[----:B------:R-:W-:-:S02]  /*1720*/  UIADD3 UR13, UPT, UPT, UR13, 0x3e, URZ ;  /* 0x0000003e0d0d7890 */ /* 0x000fc4000fffe0ff */
[----:B------:R-:W-:Y:S02]  /*1730*/  UIADD3 UR5, UPT, UPT, UR14, -0x1, URZ ;  /* 0xffffffff0e057890 */ /* 0x000fe4000fffe0ff */
[----:B------:R-:W-:-:S03]  /*1740*/  UIADD3 UR7, UPT, UPT, UR15, -UR14, URZ ;  /* 0x8000000e0f077290 */ /* 0x000fc6000fffe0ff */
[----:B------:R-:W-:-:S04]  /*1750*/  @UP1 UIADD3 UR5, UPT, UPT, UR14, URZ, URZ ;  /* 0x000000ff0e051290 */ /* 0x000fc8000fffe0ff */
[----:B--2---:R-:W-:-:S12]  /*1760*/  UIADD3 UR5, UPT, UPT, UR5, 0x1, URZ ;  /* 0x0000000105057890 */ /* 0x004fd8000fffe0ff */
.L_x_36:
[----:B------:R-:W-:Y:S01]  /*1770*/  UISETP.NE.AND UP0, UPT, UR37, URZ, UPT ;  /* 0x000000ff2500728c */ /* 0x000fe2000bf05270 */
[----:B------:R-:W1:Y:S08]  /*1780*/  S2UR UR37, SR_CgaCtaId ;  /* 0x00000000002579c3 */ /* 0x000e700000008800 */
[----:B------:R-:W-:Y:S05]  /*1790*/  BRA.U UP0, `(.L_x_19) ;  /* 0x0000000100347547 */ /* 0x000fea000b800000 */
[----:B------:R-:W2:Y:S01]  /*17a0*/  S2R R2, SR_CgaCtaId ;  /* 0x0000000000027919 */ /* 0x000ea20000008800 */
[----:B------:R-:W-:-:S04]  /*17b0*/  MOV R3, 0x400 ;  /* 0x0000040000037802 */ /* 0x000fc80000000f00 */
[----:B--2---:R-:W-:Y:S02]  /*17c0*/  LEA R3, R2, R3, 0x18 ;  /* 0x0000000302037211 */ /* 0x004fe400078ec0ff */
[----:B------:R-:W-:-:S03]  /*17d0*/  SHF.L.U32 R2, R10, 0x1f, RZ ;  /* 0x0000001f0a027819 */ /* 0x000fc600000006ff */
[----:B------:R-:W-:-:S04]  /*17e0*/  IMAD R3, R12, 0x8, R3 ;  /* 0x000000080c037824 */ /* 0x000fc800078e0203 */
[----:B------:R-:W2:Y:S02]  /*17f0*/  SYNCS.PHASECHK.TRANS64.TRYWAIT P0, [R3+URZ+0x200], R2 ;  /* 0x00020002030075a7 */ /* 0x000ea400080011ff */
[----:B--2---:R-:W-:Y:S05]  /*1800*/  @!P0 BRA `(.L_x_20) ;  /* 0x0000008000c08947 */ /* 0x004fea0003800000 */
.L_x_142:
[----:B------:R-:W-:Y:S01]  /*1810*/  VIADD R12, R12, 0x1 ;  /* 0x000000010c0c7836 */ /* 0x000fe20000000000 */
[----:B------:R2:W-:Y:S04]  /*1820*/  SYNCS.ARRIVE.TRANS64.A1T0 RZ, [R3+URZ+0x1f0], RZ ;  /* 0x0001f0ff03ff79a7 */ /* 0x0005e800081000ff */
[----:B------:R-:W-:-:S04]  /*1830*/  ISETP.NE.AND P0, PT, R12, 0x2, PT ;  /* 0x000000020c00780c */ /* 0x000fc80003f05270 */
[----:B------:R-:W-:Y:S02]  /*1840*/  SEL R12, R12, RZ, P0 ;  /* 0x000000ff0c0c7207 */ /* 0x000fe40000000000 */
[----:B--2---:R-:W-:-:S04]  /*1850*/  SEL R3, RZ, 0x1, P0 ;  /* 0x00000001ff037807 */ /* 0x004fc80000000000 */
[----:B------:R-:W-:-:S07]  /*1860*/  LOP3.LUT R10, R10, R3, RZ, 0x3c, !PT ;  /* 0x000000030a0a7212 */ /* 0x000fce00078e3cff */
.L_x_19:
[----:B------:R-:W-:Y:S01]  /*1870*/  UMOV UR4, 0x400 ;  /* 0x0000040000047882 */ /* 0x000fe20000000000 */
[----:B------:R-:W-:Y:S01]  /*1880*/  SHF.L.U32 R2, R15, 0x1f, RZ ;  /* 0x0000001f0f027819 */ /* 0x000fe200000006ff */
[----:B-1----:R-:W-:Y:S01]  /*1890*/  ULEA UR4, UR37, UR4, 0x18 ;  /* 0x0000000425047291 */ /* 0x002fe2000f8ec0ff */
[----:B------:R-:W-:Y:S01]  /*18a0*/  R2UR UR35, R21 ;  /* 0x00000000152372ca */ /* 0x000fe200000e0000 */
[----:B------:R-:W-:Y:S01]  /*18b0*/  UISETP.GE.U32.AND UP0, UPT, UR13, 0x3f, UPT ;  /* 0x0000003f0d00788c */ /* 0x000fe2000bf06070 */
[----:B------:R-:W-:Y:S01]  /*18c0*/  R2UR UR18, R20 ;  /* 0x00000000141272ca */ /* 0x000fe200000e0000 */
[----:B------:R-:W-:Y:S01]  /*18d0*/  ULEA UR8, UR6, UR4, 0x3 ;  /* 0x0000000406087291 */ /* 0x000fe2000f8e18ff */
[----:B------:R-:W-:-:S08]  /*18e0*/  UMOV UR21, URZ ;  /* 0x000000ff00157c82 */ /* 0x000fd00008000000 */
[----:B------:R1:W2:Y:S01]  /*18f0*/  SYNCS.PHASECHK.TRANS64.TRYWAIT P0, [UR8+0xa0], R2 ;  /* 0x0000a002ff0075a7 */ /* 0x0002a20008001108 */
[----:B------:R-:W-:Y:S02]  /*1900*/  USHF.L.U32 UR35, UR35, 0x6, URZ ;  /* 0x0000000623237899 */ /* 0x000fe400080006ff */
[----:B------:R-:W-:Y:S01]  /*1910*/  USHF.L.U32 UR18, UR18, 0x8, URZ ;  /* 0x0000000812127899 */ /* 0x000fe200080006ff */
[----:B------:R-:W-:Y:S11]  /*1920*/  BRA.U !UP0, `(.L_x_21) ;  /* 0x0000000108c07547 */ /* 0x000ff6000b800000 */
[----:B------:R-:W-:Y:S01]  /*1930*/  UIADD3 UR10, UPT, UPT, UR18, 0x80, URZ ;  /* 0x00000080120a7890 */ /* 0x000fe2000fffe0ff */
[----:B------:R-:W-:Y:S01]  /*1940*/  UMOV UR24, URZ ;  /* 0x000000ff00187c82 */ /* 0x000fe20008000000 */
[----:B------:R-:W-:-:S10]  /*1950*/  UMOV UR25, UR6 ;  /* 0x0000000600197c82 */ /* 0x000fd40008000000 */
.L_x_26:
[----:B-1----:R-:W-:Y:S01]  /*1960*/  ULEA UR33, UR25, UR4, 0x3 ;  /* 0x0000000419217291 */ /* 0x002fe2000f8e18ff */
[----:B--2---:R-:W-:Y:S01]  /*1970*/  @!P5 MOV R3, 0x2800 ;  /* 0x000028000003d802 */ /* 0x004fe20000000f00 */
[----:B--2---:R-:W-:Y:S10]  /*1980*/  @P0 BRA `(.L_x_22) ;  /* 0x00000000000c0947 */ /* 0x004ff40003800000 */
[----:B------:R-:W-:-:S04]  /*1990*/  SHF.L.U32 R5, R15, 0x1f, RZ ;  /* 0x0000001f0f057819 */ /* 0x000fc800000006ff */
[----:B------:R-:W2:Y:S02]  /*19a0*/  SYNCS.PHASECHK.TRANS64.TRYWAIT P0, [UR33+0xa0], R5 ;  /* 0x0000a005ff0075a7 */ /* 0x000ea40008001121 */
[----:B--2---:R-:W-:Y:S05]  /*19b0*/  @!P0 BRA `(.L_x_23) ;  /* 0x0000008000688947 */ /* 0x004fea0003800000 */
.L_x_22:
[----:B------:R2:W-:Y:S01]  /*19c0*/  @!P5 SYNCS.ARRIVE.TRANS64 RZ, [UR33], R3 ;  /* 0x00000003ffffd9a7 */ /* 0x0005e20008000021 */
[----:B------:R-:W-:Y:S04]  /*19d0*/  BSSY.RECONVERGENT B0, `(.L_x_24) ;  /* 0x0000003000007945 */ /* 0x000fe80003800200 */
[----:B------:R-:W-:Y:S05]  /*19e0*/  @P4 BRA `(.L_x_25) ;  /* 0x0000000000044947 */ /* 0x000fea0003800000 */
[----:B------:R-:W-:Y:S05]  /*19f0*/  BPT.TRAP 0x1 ;  /* 0x000000040000795c */ /* 0x000fea0000300000 */
.L_x_25:
[----:B------:R-:W-:Y:S05]  /*1a00*/  BSYNC.RECONVERGENT B0 ;  /* 0x0000000000007941 */ /* 0x000fea0003800200 */
.L_x_24:
[----:B------:R-:W-:Y:S02]  /*1a10*/  UIADD3 UR6, UPT, UPT, UR25, 0x1, URZ ;  /* 0x0000000119067890 */ /* 0x000fe4000fffe0ff */
[----:B------:R-:W-:Y:S02]  /*1a20*/  ULEA UR32, UR25, UR4, 0xb ;  /* 0x0000000419207291 */ /* 0x000fe4000f8e58ff */
[----:B------:R-:W-:Y:S02]  /*1a30*/  UISETP.NE.AND UP0, UPT, UR6, 0x14, UPT ;  /* 0x000000140600788c */ /* 0x000fe4000bf05270 */
[----:B------:R-:W-:Y:S02]  /*1a40*/  UIADD3 UR30, UP1, UPT, UR22, 0x80, URZ ;  /* 0x00000080161e7890 */ /* 0x000fe4000ff3e0ff */
[----:B------:R-:W-:Y:S02]  /*1a50*/  USEL UR9, URZ, 0x1, UP0 ;  /* 0x00000001ff097887 */ /* 0x000fe40008000000 */
[----:B------:R-:W-:-:S02]  /*1a60*/  USEL UR6, UR6, URZ, UP0 ;  /* 0x000000ff06067287 */ /* 0x000fc40008000000 */
[----:B------:R-:W-:Y:S02]  /*1a70*/  UIADD3 UR28, UP0, UPT, UR22, 0x180, URZ ;  /* 0x00000180161c7890 */ /* 0x000fe4000ff1e0ff */
[----:B------:R-:W-:Y:S01]  /*1a80*/  ULEA UR8, UR6, UR4, 0x3 ;  /* 0x0000000406087291 */ /* 0x000fe2000f8e18ff */
[----:B------:R-:W-:Y:S01]  /*1a90*/  LOP3.LUT R15, R15, UR9, RZ, 0x3c, !PT ;  /* 0x000000090f0f7c12 */ /* 0x000fe2000f8e3cff */
[----:B------:R-:W-:Y:S02]  /*1aa0*/  USHF.L.U32 UR34, UR24, 0x5, URZ ;  /* 0x0000000518227899 */ /* 0x000fe400080006ff */
[----:B------:R-:W-:Y:S01]  /*1ab0*/  UIADD3.X UR31, UPT, UPT, URZ, UR23, URZ, UP1, !UPT ;  /* 0x00000017ff1f7290 */ /* 0x000fe20008ffe4ff */
[----:B-1----:R-:W-:Y:S01]  /*1ac0*/  SHF.L.U32 R2, R15, 0x1f, RZ ;  /* 0x0000001f0f027819 */ /* 0x002fe200000006ff */
[----:B------:R-:W-:Y:S02]  /*1ad0*/  UIADD3 UR32, UPT, UPT, UR32, 0x6600, URZ ;  /* 0x0000660020207890 */ /* 0x000fe4000fffe0ff */
[----:B------:R-:W-:Y:S01]  /*1ae0*/  UIADD3.X UR29, UPT, UPT, URZ, UR23, URZ, UP0, !UPT ;  /* 0x00000017ff1d7290 */ /* 0x000fe200087fe4ff */
[----:B------:R1:W1:Y:S01]  /*1af0*/  SYNCS.PHASECHK.TRANS64.TRYWAIT P0, [UR8+0xa0], R2 ;  /* 0x0000a002ff0075a7 */ /* 0x0002620008001108 */
[----:B------:R-:W-:Y:S01]  /*1b00*/  ULEA UR8, UR25, UR4, 0xd ;  /* 0x0000000419087291 */ /* 0x000fe2000f8e68ff */
[----:B------:R-:W-:Y:S01]  /*1b10*/  UMOV UR26, 0x0 ;  /* 0x00000000001a7882 */ /* 0x000fe20000000000 */
[----:B------:R-:W-:-:S02]  /*1b20*/  UMOV UR27, 0x10000000 ;  /* 0x10000000001b7882 */ /* 0x000fc40000000000 */
[----:B------:R-:W-:Y:S01]  /*1b30*/  UIADD3 UR16, UPT, UPT, UR8, 0x10600, URZ ;  /* 0x0001060008107890 */ /* 0x000fe2000fffe0ff */
[----:B------:R1:W-:Y:S01]  /*1b40*/  UTMALDG.3D [UR32], [UR30], desc[UR26] ;  /* 0x00001a201e0075b4 */ /* 0x0003e20008011000 */
[----:B------:R-:W-:Y:S01]  /*1b50*/  UIADD3 UR8, UPT, UPT, UR8, 0x11600, URZ ;  /* 0x0001160008087890 */ /* 0x000fe2000fffe0ff */
[----:B------:R-:W-:Y:S01]  /*1b60*/  UMOV UR17, UR33 ;  /* 0x0000002100117c82 */ /* 0x000fe20008000000 */
[----:B------:R-:W-:Y:S01]  /*1b70*/  UMOV UR20, UR36 ;  /* 0x0000002400147c82 */ /* 0x000fe20008000000 */
[----:B------:R-:W-:Y:S01]  /*1b80*/  UMOV UR19, UR34 ;  /* 0x0000002200137c82 */ /* 0x000fe20008000000 */
[----:B------:R-:W-:Y:S01]  /*1b90*/  UMOV UR12, UR36 ;  /* 0x00000024000c7c82 */ /* 0x000fe20008000000 */
[----:B------:R-:W-:Y:S01]  /*1ba0*/  UMOV UR9, UR33 ;  /* 0x0000002100097c82 */ /* 0x000fe20008000000 */
[----:B------:R-:W-:Y:S01]  /*1bb0*/  UMOV UR11, UR34 ;  /* 0x00000022000b7c82 */ /* 0x000fe20008000000 */
[----:B------:R1:W-:Y:S01]  /*1bc0*/  UTMALDG.3D [UR16], [UR28], desc[UR26] ;  /* 0x00001a101c0075b4 */ /* 0x0003e20008011000 */
[----:B------:R-:W-:Y:S01]  /*1bd0*/  UIADD3 UR24, UPT, UPT, UR24, 0x1, URZ ;  /* 0x0000000118187890 */ /* 0x000fe2000fffe0ff */
[----:B------:R-:W-:Y:S01]  /*1be0*/  UMOV UR21, UR5 ;  /* 0x0000000500157c82 */ /* 0x000fe20008000000 */
[----:B------:R-:W-:-:S02]  /*1bf0*/  UMOV UR25, UR6 ;  /* 0x0000000600197c82 */ /* 0x000fc40008000000 */
[----:B------:R-:W-:Y:S01]  /*1c00*/  UISETP.NE.AND UP0, UPT, UR24, UR5, UPT ;  /* 0x000000051800728c */ /* 0x000fe2000bf05270 */
[----:B------:R1:W-:Y:S08]  /*1c10*/  UTMALDG.3D [UR8], [UR28], desc[UR26] ;  /* 0x00001a081c0075b4 */ /* 0x0003f00008011000 */
[----:B------:R-:W-:Y:S05]  /*1c20*/  BRA.U UP0, `(.L_x_26) ;  /* 0xfffffffd004c7547 */ /* 0x000fea000b83ffff */
.L_x_21:
[----:B-1----:R-:W-:Y:S01]  /*1c30*/  ULEA UR8, UR6, UR4, 0x3 ;  /* 0x0000000406087291 */ /* 0x002fe2000f8e18ff */
[----:B------:R-:W-:Y:S01]  /*1c40*/  SHF.L.U32 R2, R15, 0x1f, RZ ;  /* 0x0000001f0f027819 */ /* 0x000fe200000006ff */
[----:B------:R-:W-:Y:S01]  /*1c50*/  @!P1 SYNCS.ARRIVE.TRANS64.A1T0 RZ, [UR4+0x188], RZ ;  /* 0x000188ffffff99a7 */ /* 0x000fe20008100004 */
[----:B------:R-:W-:-:S06]  /*1c60*/  UISETP.GT.AND UP0, UPT, UR15, UR14, UPT ;  /* 0x0000000e0f00728c */ /* 0x000fcc000bf04270 */
[----:B--2---:R1:W2:Y:S03]  /*1c70*/  SYNCS.PHASECHK.TRANS64.TRYWAIT P0, [UR8+0xa0], R2 ;  /* 0x0000a002ff0075a7 */ /* 0x0042a60008001108 */
[----:B------:R-:W-:Y:S05]  /*1c80*/  BRA.U !UP0, `(.L_x_27) ;  /* 0x0000000108c47547 */ /* 0x000fea000b800000 */
[----:B------:R-:W-:Y:S02]  /*1c90*/  UIADD3 UR29, UPT, UPT, UR7, UR21, URZ ;  /* 0x00000015071d7290 */ /* 0x000fe4000fffe0ff */
[----:B------:R-:W-:Y:S01]  /*1ca0*/  UIADD3 UR10, UPT, UPT, UR18, 0x80, URZ ;  /* 0x00000080120a7890 */ /* 0x000fe2000fffe0ff */
[----:B------:R-:W-:-:S11]  /*1cb0*/  UMOV UR34, UR6 ;  /* 0x0000000600227c82 */ /* 0x000fd60008000000 */
.L_x_32:
[----:B-1----:R-:W-:Y:S01]  /*1cc0*/  ULEA UR25, UR34, UR4, 0x3 ;  /* 0x0000000422197291 */ /* 0x002fe2000f8e18ff */
[----:B--2---:R-:W-:Y:S01]  /*1cd0*/  @!P5 MOV R3, 0x2800 ;  /* 0x000028000003d802 */ /* 0x004fe20000000f00 */
[----:B--2---:R-:W-:Y:S10]  /*1ce0*/  @P0 BRA `(.L_x_28) ;  /* 0x00000000000c0947 */ /* 0x004ff40003800000 */
[----:B------:R-:W-:-:S04]  /*1cf0*/  SHF.L.U32 R5, R15, 0x1f, RZ ;  /* 0x0000001f0f057819 */ /* 0x000fc800000006ff */
[----:B------:R-:W2:Y:S02]  /*1d00*/  SYNCS.PHASECHK.TRANS64.TRYWAIT P0, [UR25+0xa0], R5 ;  /* 0x0000a005ff0075a7 */ /* 0x000ea40008001119 */
[----:B--2---:R-:W-:Y:S05]  /*1d10*/  @!P0 BRA `(.L_x_29) ;  /* 0x0000007c00a88947 */ /* 0x004fea0003800000 */
.L_x_28:
[----:B------:R2:W-:Y:S01]  /*1d20*/  @!P5 SYNCS.ARRIVE.TRANS64 RZ, [UR25], R3 ;  /* 0x00000003ffffd9a7 */ /* 0x0005e20008000019 */
[----:B------:R-:W-:Y:S04]  /*1d30*/  BSSY.RECONVERGENT B0, `(.L_x_30) ;  /* 0x0000003000007945 */ /* 0x000fe80003800200 */
[----:B------:R-:W-:Y:S05]  /*1d40*/  @P4 BRA `(.L_x_31) ;  /* 0x0000000000044947 */ /* 0x000fea0003800000 */
[----:B------:R-:W-:Y:S05]  /*1d50*/  BPT.TRAP 0x1 ;  /* 0x000000040000795c */ /* 0x000fea0000300000 */
.L_x_31:
[----:B------:R-:W-:Y:S05]  /*1d60*/  BSYNC.RECONVERGENT B0 ;  /* 0x0000000000007941 */ /* 0x000fea0003800200 */
.L_x_30:
        /* <DEDUP_REMOVED lines=10> */
[----:B------:R-:W-:Y:S01]  /*1e10*/  UIADD3 UR24, UPT, UPT, UR24, 0x6600, URZ ;  /* 0x0000660018187890 */ /* 0x000fe2000fffe0ff */
[----:B-1----:R-:W-:Y:S01]  /*1e20*/  SHF.L.U32 R2, R15, 0x1f, RZ ;  /* 0x0000001f0f027819 */ /* 0x002fe200000006ff */
[----:B------:R-:W-:Y:S02]  /*1e30*/  UIADD3.X UR39, UPT, UPT, URZ, UR23, URZ, UP1, !UPT ;  /* 0x00000017ff277290 */ /* 0x000fe40008ffe4ff */
[----:B------:R-:W-:Y:S01]  /*1e40*/  UIADD3.X UR33, UPT, UPT, URZ, UR23, URZ, UP0, !UPT ;  /* 0x00000017ff217290 */ /* 0x000fe200087fe4ff */
[----:B------:R1:W1:Y:S01]  /*1e50*/  SYNCS.PHASECHK.TRANS64.TRYWAIT P0, [UR8+0xa0], R2 ;  /* 0x0000a002ff0075a7 */ /* 0x0002620008001108 */
[----:B------:R-:W-:Y:S01]  /*1e60*/  ULEA UR8, UR34, UR4, 0xd ;  /* 0x0000000422087291 */ /* 0x000fe2000f8e68ff */
[----:B------:R-:W-:Y:S01]  /*1e70*/  UMOV UR30, 0x0 ;  /* 0x00000000001e7882 */ /* 0x000fe20000000000 */
[----:B------:R-:W-:-:S02]  /*1e80*/  UMOV UR31, 0x10000000 ;  /* 0x10000000001f7882 */ /* 0x000fc40000000000 */
[----:B------:R-:W-:Y:S02]  /*1e90*/  UIADD3 UR16, UPT, UPT, UR8, 0x10600, URZ ;  /* 0x0001060008107890 */ /* 0x000fe4000fffe0ff */
[----:B------:R-:W-:Y:S01]  /*1ea0*/  UIADD3 UR8, UPT, UPT, UR8, 0x11600, URZ ;  /* 0x0001160008087890 */ /* 0x000fe2000fffe0ff */
[----:B------:R-:W-:Y:S01]  /*1eb0*/  UMOV UR27, UR35 ;  /* 0x00000023001b7c82 */ /* 0x000fe20008000000 */
[----:B------:R-:W-:Y:S01]  /*1ec0*/  UMOV UR28, UR36 ;  /* 0x00000024001c7c82 */ /* 0x000fe20008000000 */
[----:B------:R-:W-:Y:S01]  /*1ed0*/  UMOV UR17, UR25 ;  /* 0x0000001900117c82 */ /* 0x000fe20008000000 */
[----:B------:R-:W-:Y:S01]  /*1ee0*/  UMOV UR20, UR36 ;  /* 0x0000002400147c82 */ /* 0x000fe20008000000 */
[----:B------:R-:W-:Y:S01]  /*1ef0*/  UMOV UR19, UR26 ;  /* 0x0000001a00137c82 */ /* 0x000fe20008000000 */
[----:B------:R-:W-:Y:S01]  /*1f00*/  UMOV UR12, UR36 ;  /* 0x00000024000c7c82 */ /* 0x000fe20008000000 */
[----:B------:R-:W-:Y:S01]  /*1f10*/  UMOV UR9, UR25 ;  /* 0x0000001900097c82 */ /* 0x000fe20008000000 */
[----:B------:R1:W-:Y:S01]  /*1f20*/  UTMALDG.3D [UR24], [UR38], desc[UR30] ;  /* 0x00001e18260075b4 */ /* 0x0003e20008011000 */
[----:B------:R-:W-:Y:S01]  /*1f30*/  UMOV UR11, UR26 ;  /* 0x0000001a000b7c82 */ /* 0x000fe20008000000 */
[----:B------:R-:W-:Y:S01]  /*1f40*/  UIADD3 UR21, UPT, UPT, UR21, 0x1, URZ ;  /* 0x0000000115157890 */ /* 0x000fe2000fffe0ff */
[----:B------:R-:W-:-:S03]  /*1f50*/  UMOV UR34, UR6 ;  /* 0x0000000600227c82 */ /* 0x000fc60008000000 */
[----:B------:R-:W-:Y:S01]  /*1f60*/  UISETP.NE.AND UP0, UPT, UR21, UR29, UPT ;  /* 0x0000001d1500728c */ /* 0x000fe2000bf05270 */
[----:B------:R1:W-:Y:S01]  /*1f70*/  UTMALDG.3D [UR16], [UR32], desc[UR30] ;  /* 0x00001e10200075b4 */ /* 0x0003e20008011000 */
[----:B------:R1:W-:Y:S07]  /*1f80*/  UTMALDG.3D [UR8], [UR32], desc[UR30] ;  /* 0x00001e08200075b4 */ /* 0x0003ee0008011000 */
[----:B------:R-:W-:Y:S05]  /*1f90*/  BRA.U UP0, `(.L_x_32) ;  /* 0xfffffffd00487547 */ /* 0x000fea000b83ffff */
.L_x_27:
[C---:B-1----:R-:W-:Y:S01]  /*1fa0*/  LEA R2, R14.reuse, UR4, 0x3 ;  /* 0x000000040e027c11 */ /* 0x042fe2000f8e18ff */
[----:B------:R-:W-:Y:S01]  /*1fb0*/  NOP ;  /* 0x0000000000007918 */ /* 0x000fe20000000000 */
[----:B--2---:R-:W-:Y:S02]  /*1fc0*/  SHF.L.U32 R3, R13, 0x1f, RZ ;  /* 0x0000001f0d037819 */ /* 0x004fe400000006ff */
[----:B------:R-:W-:Y:S02]  /*1fd0*/  LEA R4, R14, UR4, 0x4 ;  /* 0x000000040e047c11 */ /* 0x000fe4000f8e20ff */
[----:B------:R-:W1:Y:S02]  /*1fe0*/  SYNCS.PHASECHK.TRANS64.TRYWAIT P0, [R2+URZ+0x190], R3 ;  /* 0x00019003020075a7 */ /* 0x000e6400080011ff */
[----:B-1----:R-:W-:Y:S05]  /*1ff0*/  @!P0 BRA `(.L_x_33) ;  /* 0x0000007c00088947 */ /* 0x002fea0003800000 */
.L_x_145:
[----:B------:R-:W2:Y:S01]  /*2000*/  LDS.128 R4, [R4+0x220] ;  /* 0x0002200004047984 */ /* 0x000ea20000000c00 */
[----:B---3--:R-:W-:Y:S01]  /*2010*/  ISETP.GE.AND P0, PT, R40, 0x1, PT ;  /* 0x000000012800780c */ /* 0x008fe20003f06270 */
[----:B-1----:R-:W-:Y:S01]  /*2020*/  VIADD R2, R2, 0x1a0 ;  /* 0x000001a002027836 */ /* 0x002fe20000000000 */
[----:B------:R-:W-:Y:S01]  /*2030*/  @!PT LDS RZ, [RZ] ;  /* 0x00000000fffff984 */ /* 0x000fe20000000800 */
[----:B------:R-:W-:Y:S01]  /*2040*/  @!PT LDS RZ, [RZ] ;  /* 0x00000000fffff984 */ /* 0x000fe20000000800 */
[----:B------:R-:W-:Y:S01]  /*2050*/  @!PT LDS RZ, [RZ] ;  /* 0x00000000fffff984 */ /* 0x000fe20000000800 */
[----:B------:R-:W-:Y:S01]  /*2060*/  @!PT LDS RZ, [RZ] ;  /* 0x00000000fffff984 */ /* 0x000fe20000000800 */
[----:B------:R1:W-:Y:S06]  /*2070*/  MEMBAR.ALL.CTA ;  /* 0x0000000000007992 */ /* 0x0003ec0000008000 */
[----:B-1----:R-:W1:Y:S01]  /*2080*/  FENCE.VIEW.ASYNC.S ;  /* 0x00000000000073c6 */ /* 0x002e620000000000 */
[----:B------:R-:W-:-:S04]  /*2090*/  PRMT R2, RZ, 0x654, R2 ;  /* 0x00000654ff027816 */ /* 0x000fc80000000002 */
[----:B-1----:R1:W-:Y:S01]  /*20a0*/  SYNCS.ARRIVE.TRANS64.RED.A1T0 RZ, [R2+URZ], RZ ;  /* 0x000000ff02ff79a7 */ /* 0x0023e200081004ff */
[----:B--2---:R-:W-:-:S13]  /*20b0*/  LOP3.LUT P2, RZ, R6, 0x1, RZ, 0xc0, !PT ;  /* 0x0000000106ff7812 */ /* 0x004fda000784c0ff */
[----:B------:R-:W-:Y:S01]  /*20c0*/  @P2 SHF.R.U32.HI R3, RZ, 0x10, R5 ;  /* 0x00000010ff032819 */ /* 0x000fe20000011605 */
[----:B------:R-:W-:Y:S01]  /*20d0*/  VOTEU.ANY UP0, P2 ;  /* 0x0000000000ff7886 */ /* 0x000fe20001000100 */
[----:B------:R-:W-:Y:S02]  /*20e0*/  @P2 MOV R11, R4 ;  /* 0x00000004000b2202 */ /* 0x000fe40000000f00 */
[----:B------:R-:W-:Y:S02]  /*20f0*/  @P2 R2UR.BROADCAST UR8, R3 ;  /* 0x00000000030822ca */ /* 0x000fe400008e0000 */
[----:B------:R-:W-:-:S11]  /*2100*/  @P2 LOP3.LUT R8, R5, 0xffff, RZ, 0xc0, !PT ;  /* 0x0000ffff05082812 */ /* 0x000fd600078ec0ff */
[----:B------:R-:W-:Y:S01]  /*2110*/  @UP0 UMOV UR36, UR8 ;  /* 0x0000000800240c82 */ /* 0x000fe20008000000 */
[----:B-1----:R-:W-:Y:S05]  /*2120*/  @!P0 BRA `(.L_x_34) ;  /* 0x0000000000b88947 */ /* 0x002fea0003800000 */
[----:B------:R-:W4:Y:S01]  /*2130*/  LDC.64 R4, c[0x0][0xb18] ;  /* 0x0002c600ff047b82 */ /* 0x000f220000000a00 */
[----:B------:R-:W-:-:S07]  /*2140*/  ISETP.NE.AND P3, PT, R40, 0x1, PT ;  /* 0x000000012800780c */ /* 0x000fce0003f65270 */
[----:B------:R-:W1:Y:S08]  /*2150*/  LDC.64 R6, c[0x0][0xb10] ;  /* 0x0002c400ff067b82 */ /* 0x000e700000000a00 */
[----:B------:R-:W2:Y:S08]  /*2160*/  LDC R16, c[0x0][0xb20] ;  /* 0x0002c800ff107b82 */ /* 0x000eb00000000800 */
[----:B------:R-:W3:Y:S01]  /*2170*/  LDC R18, c[0x0][0xb0c] ;  /* 0x0002c300ff127b82 */ /* 0x000ee20000000800 */
[----:B----4-:R-:W-:Y:S01]  /*2180*/  IMAD.HI.U32 R17, R0, R5, RZ ;  /* 0x0000000500117227 */ /* 0x010fe200078e00ff */
[----:B------:R-:W-:-:S03]  /*2190*/  ISETP.NE.AND P0, PT, R4, 0x1, PT ;  /* 0x000000010400780c */ /* 0x000fc60003f05270 */
[----:B------:R-:W-:-:S03]  /*21a0*/  IMAD.HI.U32 R5, R8, R5, RZ ;  /* 0x0000000508057227 */ /* 0x000fc600078e00ff */
[----:B------:R-:W4:Y:S01]  /*21b0*/  LDC.64 R2, c[0x0][0xb28] ;  /* 0x0002ca00ff027b82 */ /* 0x000f220000000a00 */
[----:B-1----:R-:W-:-:S04]  /*21c0*/  IMAD.HI.U32 R20, R9, R6, RZ ;  /* 0x0000000609147227 */ /* 0x002fc800078e00ff */
[----:B------:R-:W-:Y:S01]  /*21d0*/  IMAD.HI.U32 R22, R11, R6, RZ ;  /* 0x000000060b167227 */ /* 0x000fe200078e00ff */
[----:B------:R-:W-:Y:S02]  /*21e0*/  SHF.R.U32.HI R20, RZ, R7, R20 ;  /* 0x00000007ff147219 */ /* 0x000fe40000011614 */
[-C--:B--2---:R-:W-:Y:S02]  /*21f0*/  SHF.R.U32.HI R17, RZ, R16.reuse, R17 ;  /* 0x00000010ff117219 */ /* 0x084fe40000011611 */
[----:B------:R-:W-:Y:S02]  /*2200*/  SHF.R.U32.HI R5, RZ, R16, R5 ;  /* 0x00000010ff057219 */ /* 0x000fe40000011605 */
[----:B------:R-:W-:Y:S02]  /*2210*/  SEL R17, R0, R17, !P0 ;  /* 0x0000001100117207 */ /* 0x000fe40004000000 */
[----:B------:R-:W-:Y:S02]  /*2220*/  SHF.R.U32.HI R22, RZ, R7, R22 ;  /* 0x00000007ff167219 */ /* 0x000fe40000011616 */
[----:B---3--:R-:W-:-:S02]  /*2230*/  ISETP.NE.AND P1, PT, R18, 0x1, PT ;  /* 0x000000011200780c */ /* 0x008fc40003f25270 */
[----:B------:R-:W-:Y:S02]  /*2240*/  SEL R5, R8, R5, !P0 ;  /* 0x0000000508057207 */ /* 0x000fe40004000000 */
[----:B------:R-:W-:Y:S02]  /*2250*/  SEL R19, R9, R20, !P1 ;  /* 0x0000001409137207 */ /* 0x000fe40004800000 */
[----:B------:R-:W-:Y:S01]  /*2260*/  SEL R7, R11, R22, !P1 ;  /* 0x000000160b077207 */ /* 0x000fe20004800000 */
[----:B----4-:R-:W-:-:S04]  /*2270*/  IMAD.HI.U32 R20, R17, R2, RZ ;  /* 0x0000000211147227 */ /* 0x010fc800078e00ff */
[----:B------:R-:W-:Y:S01]  /*2280*/  IMAD.HI.U32 R6, R19, R2, RZ ;  /* 0x0000000213067227 */ /* 0x000fe200078e00ff */
[----:B------:R-:W-:-:S04]  /*2290*/  @P3 SHF.R.U32.HI R17, RZ, R3, R20 ;  /* 0x00000003ff113219 */ /* 0x000fc80000011614 */
[----:B------:R-:W-:Y:S01]  /*22a0*/  @P3 SHF.R.U32.HI R19, RZ, R3, R6 ;  /* 0x00000003ff133219 */ /* 0x000fe20000011606 */
[----:B------:R-:W-:-:S04]  /*22b0*/  IMAD R17, R40, R17, RZ ;  /* 0x0000001128117224 */ /* 0x000fc800078e02ff */
[----:B------:R-:W-:Y:S01]  /*22c0*/  IMAD R6, R40, R19, RZ ;  /* 0x0000001328067224 */ /* 0x000fe200078e02ff */
[C---:B------:R-:W-:Y:S02]  /*22d0*/  ISETP.GE.AND P0, PT, R5.reuse, R17, PT ;  /* 0x000000110500720c */ /* 0x040fe40003f06270 */
[----:B------:R-:W-:Y:S02]  /*22e0*/  IADD3 R17, PT, PT, -R5, RZ, RZ ;  /* 0x000000ff05117210 */ /* 0x000fe40007ffe1ff */
[----:B------:R-:W-:Y:S01]  /*22f0*/  ISETP.GE.OR P0, PT, R7, R6, P0 ;  /* 0x000000060700720c */ /* 0x000fe20000706670 */
[----:B------:R-:W-:-:S04]  /*2300*/  IMAD.HI.U32 R6, R5, R2, RZ ;  /* 0x0000000205067227 */ /* 0x000fc800078e00ff */
[----:B------:R-:W-:Y:S01]  /*2310*/  IMAD R8, R4, R17, R8 ;  /* 0x0000001104087224 */ /* 0x000fe200078e0208 */
[----:B------:R-:W-:-:S04]  /*2320*/  SHF.R.U32.HI R6, RZ, R3, R6 ;  /* 0x00000003ff067219 */ /* 0x000fc80000011606 */
[----:B------:R-:W-:-:S03]  /*2330*/  SEL R6, R5, R6, !P3 ;  /* 0x0000000605067207 */ /* 0x000fc60005800000 */
[----:B------:R-:W-:-:S04]  /*2340*/  @!P0 IMAD.HI.U32 R16, R7, R2, RZ ;  /* 0x0000000207108227 */ /* 0x000fc800078e00ff */
[----:B------:R-:W-:Y:S01]  /*2350*/  IMAD.MOV R2, RZ, RZ, -R6 ;  /* 0x000000ffff027224 */ /* 0x000fe200078e0a06 */
[----:B------:R-:W-:-:S03]  /*2360*/  @!P0 SHF.R.U32.HI R16, RZ, R3, R16 ;  /* 0x00000003ff108219 */ /* 0x000fc60000011610 */
[----:B------:R-:W-:Y:S01]  /*2370*/  IMAD R2, R40, R2, R5 ;  /* 0x0000000228027224 */ /* 0x000fe200078e0205 */
        /* <DEDUP_REMOVED lines=9> */
.L_x_34:
[----:B------:R-:W1:Y:S02]  /*2410*/  LDCU UR8, c[0x0][0xb30] ;  /* 0x00016600ff0877ac */ /* 0x000e640008000800 */
[----:B-1----:R-:W-:-:S09]  /*2420*/  UISETP.NE.AND UP0, UPT, UR8, 0x1, UPT ;  /* 0x000000010800788c */ /* 0x002fd2000bf05270 */
[----:B------:R-:W-:Y:S05]  /*2430*/  BRA.U UP0, `(.L_x_35) ;  /* 0x0000000100407547 */ /* 0x000fea000b800000 */
[----:B------:R-:W1:Y:S08]  /*2440*/  LDC.64 R4, c[0x0][0xb10] ;  /* 0x0002c400ff047b82 */ /* 0x000e700000000a00 */
[----:B------:R-:W2:Y:S08]  /*2450*/  LDC.64 R2, c[0x0][0xb18] ;  /* 0x0002c600ff027b82 */ /* 0x000eb00000000a00 */
[----:B------:R-:W3:Y:S08]  /*2460*/  LDC R6, c[0x0][0xb20] ;  /* 0x0002c800ff067b82 */ /* 0x000ef00000000800 */
[----:B------:R-:W4:Y:S01]  /*2470*/  LDC R16, c[0x0][0xb0c] ;  /* 0x0002c300ff107b82 */ /* 0x000f220000000800 */
[----:B-1----:R-:W-:-:S05]  /*2480*/  IMAD.HI.U32 R4, R11, R4, RZ ;  /* 0x000000040b047227 */ /* 0x002fca00078e00ff */
[----:B------:R-:W-:Y:S01]  /*2490*/  SHF.R.U32.HI R4, RZ, R5, R4 ;  /* 0x00000005ff047219 */ /* 0x000fe20000011604 */
[----:B--2---:R-:W-:Y:S01]  /*24a0*/  IMAD.HI.U32 R3, R8, R3, RZ ;  /* 0x0000000308037227 */ /* 0x004fe200078e00ff */
[----:B------:R-:W-:-:S04]  /*24b0*/  ISETP.NE.AND P0, PT, R2, 0x1, PT ;  /* 0x000000010200780c */ /* 0x000fc80003f05270 */
[----:B---3--:R-:W-:-:S04]  /*24c0*/  SHF.R.U32.HI R3, RZ, R6, R3 ;  /* 0x00000006ff037219 */ /* 0x008fc80000011603 */
[----:B------:R-:W-:Y:S02]  /*24d0*/  SEL R3, R8, R3, !P0 ;  /* 0x0000000308037207 */ /* 0x000fe40004000000 */
[----:B----4-:R-:W-:-:S04]  /*24e0*/  ISETP.NE.AND P1, PT, R16, 0x1, PT ;  /* 0x000000011000780c */ /* 0x010fc80003f25270 */
[----:B------:R-:W-:-:S05]  /*24f0*/  SEL R4, R11, R4, !P1 ;  /* 0x000000040b047207 */ /* 0x000fca0004800000 */
[----:B------:R-:W-:Y:S02]  /*2500*/  IMAD.IADD R5, R3, 0x1, -R4 ;  /* 0x0000000103057824 */ /* 0x000fe400078e0a04 */
[----:B------:R-:W-:Y:S02]  /*2510*/  IMAD.IADD R3, R4, 0x1, -R3 ;  /* 0x0000000104037824 */ /* 0x000fe400078e0a03 */
[----:B------:R-:W-:Y:S02]  /*2520*/  IMAD R11, R5, R16, R11 ;  /* 0x00000010050b7224 */ /* 0x000fe400078e020b */
[----:B------:R-:W-:-:S07]  /*2530*/  IMAD R8, R3, R2, R8 ;  /* 0x0000000203087224 */ /* 0x000fce00078e0208 */
.L_x_35:
[----:B------:R-:W-:Y:S01]  /*2540*/  VIADD R14, R14, 0x1 ;  /* 0x000000010e0e7836 */ /* 0x000fe20000000000 */
[----:B------:R-:W-:Y:S01]  /*2550*/  PLOP3.LUT P1, PT, PT, PT, PT, 0x80, 0x8 ;  /* 0x000000000008781c */ /* 0x000fe20003f2f070 */
[----:B------:R-:W-:Y:S02]  /*2560*/  IMAD.IADD R21, R11, 0x1, R90 ;  /* 0x000000010b157824 */ /* 0x000fe400078e025a */
[----:B------:R-:W-:Y:S01]  /*2570*/  IMAD.IADD R20, R8, 0x1, R83 ;  /* 0x0000000108147824 */ /* 0x000fe200078e0253 */
[----:B------:R-:W-:-:S04]  /*2580*/  ISETP.NE.AND P0, PT, R14, 0x2, PT ;  /* 0x000000020e00780c */ /* 0x000fc80003f05270 */
[----:B------:R-:W-:Y:S02]  /*2590*/  SEL R2, RZ, 0x1, P0 ;  /* 0x00000001ff027807 */ /* 0x000fe40000000000 */
[----:B------:R-:W-:Y:S02]  /*25a0*/  SEL R14, R14, RZ, P0 ;  /* 0x000000ff0e0e7207 */ /* 0x000fe40000000000 */
[----:B------:R-:W-:Y:S01]  /*25b0*/  LOP3.LUT R13, R13, R2, RZ, 0x3c, !PT ;  /* 0x000000020d0d7212 */ /* 0x000fe200078e3cff */
[----:B------:R-:W-:Y:S06]  /*25c0*/  @P2 BRA `(.L_x_36) ;  /* 0xfffffff000682947 */ /* 0x000fec000383ffff */
[----:B------:R-:W-:Y:S01]  /*25d0*/  UIADD3 UR4, UPT, UPT, UR4, 0xa0, URZ ;  /* 0x000000a004047890 */ /* 0x000fe2000fffe0ff */
[----:B------:R-:W-:-:S03]  /*25e0*/  SHF.L.U32 R3, R15, 0x1f, RZ ;  /* 0x0000001f0f037819 */ /* 0x000fc600000006ff */
[----:B------:R-:W-:-:S09]  /*25f0*/  ULEA UR5, UR6, UR4, 0x3 ;  /* 0x0000000406057291 */ /* 0x000fd2000f8e18ff */
[----:B------:R-:W1:Y:S02]  /*2600*/  SYNCS.PHASECHK.TRANS64.TRYWAIT P0, [UR5], R3 ;  /* 0x00000003ff0075a7 */ /* 0x000e640008001105 */
[----:B-1----:R-:W-:Y:S05]  /*2610*/  @!P0 BRA `(.L_x_37) ;  /* 0x0000007400948947 */ /* 0x002fea0003800000 */
.L_x_147:
[----:B------:R-:W-:-:S04]  /*2620*/  UIADD3 UR6, UPT, UPT, UR6, 0x1, URZ ;  /* 0x0000000106067890 */ /* 0x000fc8000fffe0ff */
[----:B------:R-:W-:-:S04]  /*2630*/  UISETP.NE.AND UP0, UPT, UR6, 0x14, UPT ;  /* 0x000000140600788c */ /* 0x000fc8000bf05270 */
[----:B------:R-:W-:Y:S02]  /*2640*/  USEL UR7, URZ, 0x1, UP0 ;  /* 0x00000001ff077887 */ /* 0x000fe40008000000 */
[----:B------:R-:W-:-:S04]  /*2650*/  USEL UR6, UR6, URZ, UP0 ;  /* 0x000000ff06067287 */ /* 0x000fc80008000000 */
[----:B------:R-:W-:Y:S01]  /*2660*/  ULEA UR5, UR6, UR4, 0x3 ;  /* 0x0000000406057291 */ /* 0x000fe2000f8e18ff */
[----:B------:R-:W-:-:S04]  /*2670*/  LOP3.LUT R2, R15, UR7, RZ, 0x3c, !PT ;  /* 0x000000070f027c12 */ /* 0x000fc8000f8e3cff */
[----:B-1----:R-:W-:-:S04]  /*2680*/  SHF.L.U32 R3, R2, 0x1f, RZ ;  /* 0x0000001f02037819 */ /* 0x002fc800000006ff */
[----:B------:R-:W1:Y:S02]  /*2690*/  SYNCS.PHASECHK.TRANS64.TRYWAIT P0, [UR5], R3 ;  /* 0x00000003ff0075a7 */ /* 0x000e640008001105 */
[----:B-1----:R-:W-:Y:S05]  /*26a0*/  @!P0 BRA `(.L_x_38) ;  /* 0x0000007400888947 */ /* 0x002fea0003800000 */
.L_x_149:
        /* <DEDUP_REMOVED lines=9> */
.L_x_151:
        /* <DEDUP_REMOVED lines=9> */
.L_x_153:
        /* <DEDUP_REMOVED lines=9> */
.L_x_155:
        /* <DEDUP_REMOVED lines=9> */
.L_x_157:
        /* <DEDUP_REMOVED lines=9> */
.L_x_159:
        /* <DEDUP_REMOVED lines=9> */
.L_x_161:
        /* <DEDUP_REMOVED lines=9> */
.L_x_163:
        /* <DEDUP_REMOVED lines=9> */
.L_x_165:
        /* <DEDUP_REMOVED lines=9> */
.L_x_167:
        /* <DEDUP_REMOVED lines=9> */
.L_x_169:
        /* <DEDUP_REMOVED lines=9> */
.L_x_171:
        /* <DEDUP_REMOVED lines=9> */
.L_x_173:
        /* <DEDUP_REMOVED lines=9> */
.L_x_175:
        /* <DEDUP_REMOVED lines=9> */
.L_x_177:
        /* <DEDUP_REMOVED lines=9> */
.L_x_179:
        /* <DEDUP_REMOVED lines=9> */
.L_x_181:
        /* <DEDUP_REMOVED lines=9> */
.L_x_183:
[----:B------:R-:W-:-:S04]  /*3040*/  UIADD3 UR6, UPT, UPT, UR6, 0x1, URZ ;  /* 0x0000000106067890 */ /* 0x000fc8000fffe0ff */
[----:B------:R-:W-:-:S04]  /*3050*/  UISETP.NE.AND UP0, UPT, UR6, 0x14, UPT ;  /* 0x000000140600788c */ /* 0x000fc8000bf05270 */
[----:B------:R-:W-:Y:S02]  /*3060*/  USEL UR5, URZ, 0x1, UP0 ;  /* 0x00000001ff057887 */ /* 0x000fe40008000000 */
[----:B------:R-:W-:-:S04]  /*3070*/  USEL UR6, UR6, URZ, UP0 ;  /* 0x000000ff06067287 */ /* 0x000fc80008000000 */
[----:B------:R-:W-:Y:S01]  /*3080*/  ULEA UR6, UR6, UR4, 0x3 ;  /* 0x0000000406067291 */ /* 0x000fe2000f8e18ff */
[----:B-1----:R-:W-:-:S04]  /*3090*/  LOP3.LUT R3, R2, UR5, RZ, 0x3c, !PT ;  /* 0x0000000502037c12 */ /* 0x002fc8000f8e3cff */
[----:B------:R-:W-:Y:S01]  /*30a0*/  SHF.L.U32 R3, R3, 0x1f, RZ ;  /* 0x0000001f03037819 */ /* 0x000fe200000006ff */
[----:B----4-:R-:W-:-:S07]  /*30b0*/  IMAD.U32 R0, RZ, RZ, UR6 ;  /* 0x00000006ff007e24 */ /* 0x010fce000f8e00ff */
.L_x_56:
[----:B-1----:R1:W2:Y:S02]  /*30c0*/  SYNCS.PHASECHK.TRANS64.TRYWAIT P0, [R0+URZ], R3 ;  /* 0x00000003000075a7 */ /* 0x0022a400080011ff */
[----:B--2---:R-:W-:Y:S05]  /*30d0*/  @!P0 NANOSLEEP.SYNCS 0x989680 ;  /* 0x009896800000895d */ /* 0x004fea0003900000 */
[----:B------:R-:W2:Y:S02]  /*30e0*/  @!P0 SYNCS.PHASECHK.TRANS64 P0, [R0+URZ], R3 ;  /* 0x00000003000085a7 */ /* 0x000ea400080010ff */
[----:B--2---:R-:W-:Y:S05]  /*30f0*/  @P0 EXIT ;  /* 0x000000000000094d */ /* 0x004fea0003800000 */
[----:B------:R-:W-:Y:S05]  /*3100*/  BRA `(.L_x_56) ;  /* 0xfffffffc00ec7947 */ /* 0x000fea000383ffff */
.L_x_18:
[----:B------:R-:W-:-:S04]  /*3110*/  UISETP.NE.AND UP1, UPT, UR37, URZ, UPT ;  /* 0x000000ff2500728c */ /* 0x000fc8000bf25270 */
[----:B------:R-:W-:-:S09]  /*3120*/  UISETP.NE.OR UP1, UPT, UR8, 0x1, UP1 ;  /* 0x000000010800788c */ /* 0x000fd20008f25670 */
[----:B------:R-:W-:Y:S05]  /*3130*/  BRA.U UP1, `(.L_x_57) ;  /* 0x0000000501487547 */ /* 0x000fea000b800000 */
[----:B------:R-:W-:Y:S01]  /*3140*/  ISETP.NE.AND P2, PT, R2, RZ, PT ;  /* 0x000000ff0200720c */ /* 0x000fe20003f45270 */
[----:B------:R-:W-:Y:S01]  /*3150*/  IMAD.MOV.U32 R12, RZ, RZ, 0x1 ;  /* 0x00000001ff0c7424 */ /* 0x000fe200078e00ff */
[----:B------:R-:W-:Y:S02]  /*3160*/  CS2R R10, SRZ ;  /* 0x00000000000a7805 */ /* 0x000fe4000001ff00 */
[----:B------:R-:W-:Y:S01]  /*3170*/  CS2R R8, SRZ ;  /* 0x0000000000087805 */ /* 0x000fe2000001ff00 */
[----:B------:R-:W-:Y:S01]  /*3180*/  UMOV UR4, 0x400 ;  /* 0x0000040000047882 */ /* 0x000fe20000000000 */
[----:B------:R-:W-:Y:S01]  /*3190*/  UMOV UR6, URZ ;  /* 0x000000ff00067c82 */ /* 0x000fe20008000000 */
[----:B------:R-:W-:-:S12]  /*31a0*/  ULEA UR37, UR37, UR4, 0x18 ;  /* 0x0000000425257291 */ /* 0x000fd8000f8ec0ff */
.L_x_61:
[----:B------:R-:W-:Y:S02]  /*31b0*/  LEA R0, R8, UR37, 0x3 ;  /* 0x0000002508007c11 */ /* 0x000fe4000f8e18ff */
[----:B------:R-:W-:-:S03]  /*31c0*/  SHF.L.U32 R5, R9, 0x1f, RZ ;  /* 0x0000001f09057819 */ /* 0x000fc600000006ff */
[----:B------:R-:W-:Y:S01]  /*31d0*/  VIADD R4, R0, 0x200 ;  /* 0x0000020000047836 */ /* 0x000fe20000000000 */
[----:B------:R-:W1:Y:S02]  /*31e0*/  SYNCS.PHASECHK.TRANS64.TRYWAIT P0, [R0+URZ+0x1f0], R5 ;  /* 0x0001f005000075a7 */ /* 0x000e6400080011ff */
[----:B-1----:R-:W-:Y:S05]  /*31f0*/  @!P0 BRA `(.L_x_58) ;  /* 0x0000007000648947 */ /* 0x002fea0003800000 */
.L_x_184:
[----:B------:R-:W-:Y:S01]  /*3200*/  ULEA UR5, UR6, UR37, 0x3 ;  /* 0x0000002506057291 */ /* 0x000fe2000f8e18ff */
[----:B------:R-:W-:Y:S02]  /*3210*/  PRMT R4, RZ, 0x654, R4 ;  /* 0x00000654ff047816 */ /* 0x000fe40000000004 */
[----:B-1----:R-:W-:Y:S01]  /*3220*/  SHF.L.U32 R5, R12, 0x1f, RZ ;  /* 0x0000001f0c057819 */ /* 0x002fe200000006ff */
[----:B------:R-:W-:Y:S01]  /*3230*/  UIADD3 UR4, UPT, UPT, UR5, 0x190, URZ ;  /* 0x0000019005047890 */ /* 0x000fe2000fffe0ff */
[----:B------:R1:W-:Y:S05]  /*3240*/  SYNCS.ARRIVE.TRANS64.RED.A1T0 RZ, [R4+URZ], RZ ;  /* 0x000000ff04ff79a7 */ /* 0x0003ea00081004ff */
[----:B------:R-:W-:Y:S01]  /*3250*/  IMAD.U32 R7, RZ, RZ, UR4 ;  /* 0x00000004ff077e24 */ /* 0x000fe2000f8e00ff */
[----:B------:R-:W2:Y:S04]  /*3260*/  SYNCS.PHASECHK.TRANS64.TRYWAIT P0, [UR5+0x1a0], R5 ;  /* 0x0001a005ff0075a7 */ /* 0x000ea80008001105 */
[----:B------:R-:W-:Y:S01]  /*3270*/  PRMT R6, R2, 0x654, R7 ;  /* 0x0000065402067816 */ /* 0x000fe20000000007 */
[----:B-1----:R-:W-:Y:S01]  /*3280*/  @!P2 IMAD.MOV.U32 R4, RZ, RZ, 0x10 ;  /* 0x00000010ff04a424 */ /* 0x002fe200078e00ff */
[----:B--2---:R-:W-:Y:S06]  /*3290*/  @!P0 BRA `(.L_x_59) ;  /* 0x0000007000508947 */ /* 0x004fec0003800000 */
.L_x_186:
[----:B------:R-:W-:Y:S01]  /*32a0*/  ULEA UR4, UR6, UR37, 0x4 ;  /* 0x0000002506047291 */ /* 0x000fe2000f8e20ff */
[----:B------:R-:W-:Y:S01]  /*32b0*/  SEL R3, R6, R3, !P2 ;  /* 0x0000000306037207 */ /* 0x000fe20005000000 */
[----:B------:R-:W-:Y:S01]  /*32c0*/  UIADD3 UR5, UPT, UPT, UR5, 0x190, URZ ;  /* 0x0000019005057890 */ /* 0x000fe2000fffe0ff */
[----:B-1----:R-:W-:Y:S01]  /*32d0*/  LEA R0, R11, UR37, 0x3 ;  /* 0x000000250b007c11 */ /* 0x002fe2000f8e18ff */
[----:B------:R-:W-:Y:S01]  /*32e0*/  UIADD3 UR4, UPT, UPT, UR4, 0x220, URZ ;  /* 0x0000022004047890 */ /* 0x000fe2000fffe0ff */
[----:B------:R-:W-:Y:S01]  /*32f0*/  SHF.L.U32 R5, R10, 0x1f, RZ ;  /* 0x0000001f0a057819 */ /* 0x000fe200000006ff */
[----:B------:R1:W-:Y:S01]  /*3300*/  @!P2 SYNCS.ARRIVE.TRANS64.RED RZ, [R3+URZ], R4 ;  /* 0x0000000403ffa9a7 */ /* 0x0003e200080004ff */
[----:B------:R-:W-:Y:S01]  /*3310*/  UIADD3 UR6, UPT, UPT, UR6, 0x1, URZ ;  /* 0x0000000106067890 */ /* 0x000fe2000fffe0ff */
[----:B------:R-:W-:-:S03]  /*3320*/  VIADD R8, R8, 0x1 ;  /* 0x0000000108087836 */ /* 0x000fc60000000000 */
[----:B------:R-:W-:Y:S02]  /*3330*/  UISETP.NE.AND UP0, UPT, UR6, 0x2, UPT ;  /* 0x000000020600788c */ /* 0x000fe4000bf05270 */
[----:B------:R-:W-:Y:S06]  /*3340*/  UGETNEXTWORKID.BROADCAST [UR4], [UR5] ;  /* 0x00000000040073ca */ /* 0x000fec0008000100 */
[----:B------:R-:W-:Y:S01]  /*3350*/  USEL UR4, URZ, 0x1, UP0 ;  /* 0x00000001ff047887 */ /* 0x000fe20008000000 */
[----:B------:R-:W-:Y:S01]  /*3360*/  ISETP.NE.AND P0, PT, R8, 0x2, PT ;  /* 0x000000020800780c */ /* 0x000fe20003f05270 */
[----:B------:R-:W-:Y:S01]  /*3370*/  USEL UR6, UR6, URZ, UP0 ;  /* 0x000000ff06067287 */ /* 0x000fe20008000000 */
[----:B------:R-:W2:Y:S03]  /*3380*/  SYNCS.PHASECHK.TRANS64.TRYWAIT P1, [R0+URZ+0x190], R5 ;  /* 0x00019005000075a7 */ /* 0x000ea600080211ff */
[----:B------:R-:W-:Y:S01]  /*3390*/  LOP3.LUT R12, R12, UR4, RZ, 0x3c, !PT ;  /* 0x000000040c0c7c12 */ /* 0x000fe2000f8e3cff */
[----:B-12---:R-:W-:Y:S07]  /*33a0*/  @!P1 BRA `(.L_x_60) ;  /* 0x0000007000249947 */ /* 0x006fee0003800000 */
.L_x_187:
[C---:B------:R-:W-:Y:S01]  /*33b0*/  LEA R4, R11.reuse, UR37, 0x4 ;  /* 0x000000250b047c11 */ /* 0x040fe2000f8e20ff */
[----:B-1----:R-:W-:Y:S01]  /*33c0*/  VIADD R0, R0, 0x1a0 ;  /* 0x000001a000007836 */ /* 0x002fe20000000000 */
[----:B------:R-:W-:Y:S01]  /*33d0*/  SEL R8, R8, RZ, P0 ;  /* 0x000000ff08087207 */ /* 0x000fe20000000000 */
[----:B------:R-:W-:-:S03]  /*33e0*/  VIADD R11, R11, 0x1 ;  /* 0x000000010b0b7836 */ /* 0x000fc60000000000 */
[----:B------:R-:W1:Y:S01]  /*33f0*/  LDS.128 R4, [R4+0x220] ;  /* 0x0002200004047984 */ /* 0x000e620000000c00 */
[----:B------:R-:W-:Y:S02]  /*3400*/  PRMT R0, RZ, 0x654, R0 ;  /* 0x00000654ff007816 */ /* 0x000fe40000000000 */
[C---:B------:R-:W-:Y:S01]  /*3410*/  ISETP.NE.AND P1, PT, R11.reuse, 0x2, PT ;  /* 0x000000020b00780c */ /* 0x040fe20003f25270 */
[----:B------:R-:W-:Y:S01]  /*3420*/  @!PT LDS RZ, [RZ] ;  /* 0x00000000fffff984 */ /* 0x000fe20000000800 */
[----:B------:R-:W-:Y:S01]  /*3430*/  @!PT LDS RZ, [RZ] ;  /* 0x00000000fffff984 */ /* 0x000fe20000000800 */
[----:B------:R-:W-:Y:S01]  /*3440*/  @!PT LDS RZ, [RZ] ;  /* 0x00000000fffff984 */ /* 0x000fe20000000800 */
[----:B------:R-:W-:Y:S01]  /*3450*/  @!PT LDS RZ, [RZ] ;  /* 0x00000000fffff984 */ /* 0x000fe20000000800 */
[----:B------:R2:W-:Y:S06]  /*3460*/  MEMBAR.ALL.CTA ;  /* 0x0000000000007992 */ /* 0x0005ec0000008000 */
[----:B--2---:R-:W2:Y:S01]  /*3470*/  FENCE.VIEW.ASYNC.S ;  /* 0x00000000000073c6 */ /* 0x004ea20000000000 */
[----:B------:R-:W-:Y:S01]  /*3480*/  SEL R11, R11, RZ, P1 ;  /* 0x000000ff0b0b7207 */ /* 0x000fe20000800000 */
[----:B--2---:R2:W-:Y:S01]  /*3490*/  SYNCS.ARRIVE.TRANS64.RED.A1T0 RZ, [R0+URZ], RZ ;  /* 0x000000ff00ff79a7 */ /* 0x0045e200081004ff */
[----:B-1----:R-:W-:-:S02]  /*34a0*/  LOP3.LUT P3, RZ, R6, 0x1, RZ, 0xc0, !PT ;  /* 0x0000000106ff7812 */ /* 0x002fc4000786c0ff */
[----:B------:R-:W-:-:S04]  /*34b0*/  SEL R5, RZ, 0x1, P1 ;  /* 0x00000001ff057807 */ /* 0x000fc80000800000 */
[----:B------:R-:W-:Y:S02]  /*34c0*/  LOP3.LUT R10, R10, R5, RZ, 0x3c, !PT ;  /* 0x000000050a0a7212 */ /* 0x000fe400078e3cff */
[----:B--2---:R-:W-:-:S04]  /*34d0*/  SEL R0, RZ, 0x1, P0 ;  /* 0x00000001ff007807 */ /* 0x004fc80000000000 */
[----:B------:R-:W-:Y:S01]  /*34e0*/  LOP3.LUT R9, R9, R0, RZ, 0x3c, !PT ;  /* 0x0000000009097212 */ /* 0x000fe200078e3cff */
[----:B------:R-:W-:Y:S06]  /*34f0*/  @P3 BRA `(.L_x_61) ;  /* 0xfffffffc002c3947 */ /* 0x000fec000383ffff */
[----:B------:R-:W-:Y:S01]  /*3500*/  ULEA UR5, UR6, UR37, 0x3 ;  /* 0x0000002506057291 */ /* 0x000fe2000f8e18ff */
[----:B------:R-:W-:-:S08]  /*3510*/  SHF.L.U32 R3, R12, 0x1f, RZ ;  /* 0x0000001f0c037819 */ /* 0x000fd000000006ff */
[----:B------:R-:W1:Y:S02]  /*3520*/  SYNCS.PHASECHK.TRANS64 P0, [UR5+0x1a0], R3 ;  /* 0x0001a003ff0075a7 */ /* 0x000e640008001005 */
[----:B-1----:R-:W-:Y:S05]  /*3530*/  @P0 BRA `(.L_x_62) ;  /* 0x0000000000080947 */ /* 0x002fea0003800000 */
[----:B------:R-:W1:Y:S02]  /*3540*/  SYNCS.PHASECHK.TRANS64.TRYWAIT P0, [UR5+0x1a0], R3 ;  /* 0x0001a003ff0075a7 */ /* 0x000e640008001105 */
[----:B-1----:R-:W-:Y:S05]  /*3550*/  @!P0 BRA `(.L_x_63) ;  /* 0x0000006c00cc8947 */ /* 0x002fea0003800000 */
.L_x_62:
[----:B------:R-:W-:-:S04]  /*3560*/  UIADD3 UR4, UPT, UPT, UR6, 0x1, URZ ;  /* 0x0000000106047890 */ /* 0x000fc8000fffe0ff */
[----:B------:R-:W-:-:S04]  /*3570*/  UISETP.NE.AND UP0, UPT, UR4, 0x2, UPT ;  /* 0x000000020400788c */ /* 0x000fc8000bf05270 */
[----:B------:R-:W-:Y:S02]  /*3580*/  USEL UR7, URZ, 0x1, UP0 ;  /* 0x00000001ff077887 */ /* 0x000fe40008000000 */
[----:B------:R-:W-:-:S04]  /*3590*/  USEL UR4, UR4, URZ, UP0 ;  /* 0x000000ff04047287 */ /* 0x000fc80008000000 */
[----:B------:R-:W-:Y:S01]  /*35a0*/  ULEA UR4, UR4, UR37, 0x3 ;  /* 0x0000002504047291 */ /* 0x000fe2000f8e18ff */
[----:B-1----:R-:W-:-:S04]  /*35b0*/  LOP3.LUT R3, R12, UR7, RZ, 0x3c, !PT ;  /* 0x000000070c037c12 */ /* 0x002fc8000f8e3cff */
[----:B------:R-:W-:-:S04]  /*35c0*/  SHF.L.U32 R0, R3, 0x1f, RZ ;  /* 0x0000001f03007819 */ /* 0x000fc800000006ff */
[----:B------:R-:W1:Y:S02]  /*35d0*/  SYNCS.PHASECHK.TRANS64 P0, [UR4+0x1a0], R0 ;  /* 0x0001a000ff0075a7 */ /* 0x000e640008001004 */
[----:B-1----:R-:W-:Y:S05]  /*35e0*/  @P0 EXIT ;  /* 0x000000000000094d */ /* 0x002fea0003800000 */
[----:B------:R-:W-:Y:S02]  /*35f0*/  SHF.L.U32 R3, R3, 0x1f, RZ ;  /* 0x0000001f03037819 */ /* 0x000fe400000006ff */
[----:B------:R-:W-:-:S07]  /*3600*/  MOV R0, UR4 ;  /* 0x0000000400007c02 */ /* 0x000fce0008000f00 */
.L_x_64:
[----:B-1----:R1:W2:Y:S02]  /*3610*/  SYNCS.PHASECHK.TRANS64.TRYWAIT P0, [R0+URZ+0x1a0], R3 ;  /* 0x0001a003000075a7 */ /* 0x0022a400080011ff */
[----:B--2---:R-:W-:Y:S05]  /*3620*/  @!P0 NANOSLEEP.SYNCS 0x989680 ;  /* 0x009896800000895d */ /* 0x004fea0003900000 */
[----:B------:R-:W2:Y:S02]  /*3630*/  @!P0 SYNCS.PHASECHK.TRANS64 P0, [R0+URZ+0x1a0], R3 ;  /* 0x0001a003000085a7 */ /* 0x000ea400080010ff */
[----:B--2---:R-:W-:Y:S05]  /*3640*/  @P0 EXIT ;  /* 0x000000000000094d */ /* 0x004fea0003800000 */
[----:B------:R-:W-:Y:S05]  /*3650*/  BRA `(.L_x_64) ;  /* 0xfffffffc00ec7947 */ /* 0x000fea000383ffff */
.L_x_57:
[----:B------:R-:W-:-:S09]  /*3660*/  UISETP.NE.AND UP1, UPT, UR8, URZ, UPT ;  /* 0x000000ff0800728c */ /* 0x000fd2000bf25270 */
[----:B------:R-:W-:Y:S05]  /*3670*/  BRA.U UP1, `(.L_x_65) ;  /* 0x0000000d01787547 */ /* 0x000fea000b800000 */
[----:B------:R-:W-:Y:S01]  /*3680*/  UMOV UR4, 0x40 ;  /* 0x0000004000047882 */ /* 0x000fe20000000000 */
[----:B------:R-:W-:Y:S01]  /*3690*/  NOP ;  /* 0x0000000000007918 */ /* 0x000fe20000000000 */
[----:B------:R-:W-:Y:S01]  /*36a0*/  ULEA UR4, UR37, UR4, 0x18 ;  /* 0x0000000425047291 */ /* 0x000fe2000f8ec0ff */
[----:B------:R-:W-:Y:S02]  /*36b0*/  UMOV UR5, 0x400 ;  /* 0x0000040000057882 */ /* 0x000fe40000000000 */
[----:B------:R-:W-:-:S06]  /*36c0*/  ULEA UR37, UR37, UR5, 0x18 ;  /* 0x0000000525257291 */ /* 0x000fcc000f8ec0ff */
[----:B------:R-:W1:Y:S02]  /*36d0*/  LDS.U8 R0, [UR4+0x1c] ;  /* 0x00001c04ff007984 */ /* 0x000e640008000000 */
[----:B-1----:R-:W-:-:S13]  /*36e0*/  ISETP.NE.AND P0, PT, R0, RZ, PT ;  /* 0x000000ff0000720c */ /* 0x002fda0003f05270 */
[----:B------:R-:W-:Y:S05]  /*36f0*/  @P0 BRA `(.L_x_66) ;  /* 0x0000000000580947 */ /* 0x000fea0003800000 */
[----:B------:R-:W-:-:S13]  /*3700*/  ELECT P0, URZ, PT ;  /* 0x0000000000ff782f */ /* 0x000fda0003800000 */
[----:B------:R-:W-:Y:S05]  /*3710*/  @!P0 BRA `(.L_x_67) ;  /* 0x0000000000608947 */ /* 0x000fea0003800000 */
[----:B------:R-:W-:Y:S01]  /*3720*/  UMOV UR5, 0x10 ;  /* 0x0000001000057882 */ /* 0x000fe20000000000 */
[----:B------:R-:W-:Y:S01]  /*3730*/  HFMA2 R0, -RZ, RZ, 0, 5.9604644775390625e-08 ;  /* 0x00000001ff007431 */ /* 0x000fe200000001ff */
[----:B------:R-:W-:-:S03]  /*3740*/  MOV R2, 0xffff ;  /* 0x0000ffff00027802 */ /* 0x000fc60000000f00 */
[----:B------:R-:W-:Y:S04]  /*3750*/  DEPBAR.LE SB1, 0x36 ;  /* 0x00009d800000791a */ /* 0x000fe80000000000 */
[----:B------:R-:W1:Y:S02]  /*3760*/  UTCATOMSWS.FIND_AND_SET.ALIGN UP0, UR5, UR5 ;  /* 0x00000005000575e3 */ /* 0x000e640008000800 */
[----:B-1----:R-:W-:Y:S01]  /*3770*/  MOV R3, UR5 ;  /* 0x0000000500037c02 */ /* 0x002fe20008000f00 */
[----:B------:R-:W-:Y:S06]  /*3780*/  BRA.U UP0, `(.L_x_68) ;  /* 0x0000000100187547 */ /* 0x000fec000b800000 */
.L_x_69:
[----:B------:R-:W-:Y:S05]  /*3790*/  NANOSLEEP 0x64 ;  /* 0x000000640000795d */ /* 0x000fea0003800000 */
[----:B------:R-:W-:-:S05]  /*37a0*/  UMOV UR5, 0x10 ;  /* 0x0000001000057882 */ /* 0x000fca0000000000 */
[----:B------:R-:W-:Y:S04]  /*37b0*/  DEPBAR.LE SB1, 0x36 ;  /* 0x00009d800000791a */ /* 0x000fe80000000000 */
[----:B------:R-:W1:Y:S02]  /*37c0*/  UTCATOMSWS.FIND_AND_SET.ALIGN UP0, UR5, UR5 ;  /* 0x00000005000575e3 */ /* 0x000e640008000800 */
[----:B-1----:R-:W-:Y:S01]  /*37d0*/  MOV R3, UR5 ;  /* 0x0000000500037c02 */ /* 0x002fe20008000f00 */
[----:B------:R-:W-:Y:S05]  /*37e0*/  BRA.U !UP0, `(.L_x_69) ;  /* 0xfffffffd08e87547 */ /* 0x000fea000b83ffff */
.L_x_68:
[-C--:B------:R-:W-:Y:S02]  /*37f0*/  SHF.L.U32 R2, R2, R3.reuse, RZ ;  /* 0x0000000302027219 */ /* 0x080fe400000006ff */
[----:B------:R-:W-:Y:S01]  /*3800*/  SHF.L.U32 R0, R0, R3, RZ ;  /* 0x0000000300007219 */ /* 0x000fe200000006ff */
[----:B------:R-:W-:Y:S02]  /*3810*/  IMAD.SHL.U32 R3, R3, 0x20, RZ ;  /* 0x0000002003037824 */ /* 0x000fe400078e00ff */
[----:B------:R1:W-:Y:S04]  /*3820*/  ATOMS.OR RZ, [UR4+0x14], R2 ;  /* 0x00001402ffff798c */ /* 0x0003e8000b000004 */
[----:B------:R1:W-:Y:S04]  /*3830*/  ATOMS.OR RZ, [UR4+0x18], R0 ;  /* 0x00001800ffff798c */ /* 0x0003e8000b000004 */
[----:B------:R1:W-:Y:S01]  /*3840*/  STS [UR37+0x240], R3 ;  /* 0x00024003ff007988 */ /* 0x0003e20008000825 */
[----:B------:R-:W-:Y:S05]  /*3850*/  BRA `(.L_x_67) ;  /* 0x0000000000107947 */ /* 0x000fea0003800000 */
.L_x_66:
[----:B------:R-:W-:Y:S02]  /*3860*/  MOV R0, 0xffffffff ;  /* 0xffffffff00007802 */ /* 0x000fe40000000f00 */
[----:B------:R-:W-:-:S03]  /*3870*/  MOV R2, 0x38a0 ;  /* 0x000038a000027802 */ /* 0x000fc60000000f00 */
[----:B------:R1:W-:Y:S04]  /*3880*/  STS [UR37+0x240], R0 ;  /* 0x00024000ff007988 */ /* 0x0003e80008000825 */
[----:B-1-3-5:R-:W-:Y:S05]  /*3890*/  CALL.REL.NOINC `($__internal_1_$__cuda_sm10x_tcgen05_guardrail_trap_phase_invalid_during_alloc) ;  /* 0x0000007400107944 */ /* 0x02afea0003c00000 */
.L_x_67:
[----:B------:R-:W-:Y:S05]  /*38a0*/  WARPSYNC.ALL ;  /* 0x0000000000007948 */ /* 0x000fea0003800000 */
[----:B------:R-:W2:Y:S01]  /*38b0*/  S2UR UR6, SR_CgaCtaId ;  /* 0x00000000000679c3 */ /* 0x000ea20000008800 */
[----:B------:R-:W-:Y:S01]  /*38c0*/  UMOV UR4, 0x400 ;  /* 0x0000040000047882 */ /* 0x000fe20000000000 */
[----:B------:R-:W-:-:S06]  /*38d0*/  NOP ;  /* 0x0000000000007918 */ /* 0x000fcc0000000000 */
[----:B------:R-:W-:Y:S06]  /*38e0*/  BAR.ARV 0x6, 0xa0 ;  /* 0x0182800000007b1d */ /* 0x000fec0000002000 */
[----:B------:R-:W4:Y:S01]  /*38f0*/  LDCU UR7, c[0x0][0x38c] ;  /* 0x00007180ff0777ac */ /* 0x000f220008000800 */
[----:B------:R-:W-:Y:S01]  /*3900*/  IMAD.MOV.U32 R11, RZ, RZ, 0x1 ;  /* 0x00000001ff0b7424 */ /* 0x000fe200078e00ff */
[----:B------:R-:W-:Y:S01]  /*3910*/  CS2R R8, SRZ ;  /* 0x0000000000087805 */ /* 0x000fe2000001ff00 */
[----:B------:R-:W-:Y:S01]  /*3920*/  IMAD.MOV.U32 R10, RZ, RZ, RZ ;  /* 0x000000ffff0a7224 */ /* 0x000fe200078e00ff */
[----:B------:R-:W-:Y:S01]  /*3930*/  UMOV UR18, URZ ;  /* 0x000000ff00127c82 */ /* 0x000fe20008000000 */
[----:B------:R-:W-:Y:S01]  /*3940*/  UMOV UR17, URZ ;  /* 0x000000ff00117c82 */ /* 0x000fe20008000000 */
[----:B------:R-:W-:Y:S01]  /*3950*/  UMOV UR20, 0x0 ;  /* 0x0000000000147882 */ /* 0x000fe20000000000 */
[----:B------:R-:W-:Y:S01]  /*3960*/  UMOV UR21, 0x44104a0 ;  /* 0x044104a000157882 */ /* 0x000fe20000000000 */
[----:B--2---:R-:W-:Y:S01]  /*3970*/  ULEA UR6, UR6, UR4, 0x18 ;  /* 0x0000000406067291 */ /* 0x004fe2000f8ec0ff */
[----:B------:R-:W2:Y:S03]  /*3980*/  LDCU UR4, c[0x0][0x38c] ;  /* 0x00007180ff0477ac */ /* 0x000ea60008000800 */
[----:B------:R-:W-:-:S02]  /*3990*/  UIADD3 UR11, UPT, UPT, UR6, 0x6600, URZ ;  /* 0x00006600060b7890 */ /* 0x000fc4000fffe0ff */
[----:B----4-:R-:W-:-:S03]  /*39a0*/  UIADD3 UR7, UPT, UPT, UR7, 0x1f, URZ ;  /* 0x0000001f07077890 */ /* 0x010fc6000fffe0ff */
[----:B-1----:R-:W1:Y:S01]  /*39b0*/  LDS R0, [UR6+0x240] ;  /* 0x00024006ff007984 */ /* 0x002e620008000800 */
[----:B------:R-:W-:Y:S02]  /*39c0*/  UIADD3 UR12, UPT, UPT, UR6, 0x10600, URZ ;  /* 0x00010600060c7890 */ /* 0x000fe4000fffe0ff */
[----:B------:R-:W-:Y:S02]  /*39d0*/  USHF.R.S32.HI UR5, URZ, 0x1f, UR7 ;  /* 0x0000001fff057899 */ /* 0x000fe40008011407 */
[----:B------:R-:W-:Y:S02]  /*39e0*/  USHF.R.U32.HI UR11, URZ, 0x4, UR11 ;  /* 0x00000004ff0b7899 */ /* 0x000fe4000801160b */
[----:B------:R-:W-:Y:S02]  /*39f0*/  ULEA.HI UR5, UR5, UR7, URZ, 0x5 ;  /* 0x0000000705057291 */ /* 0x000fe4000f8f28ff */
[----:B------:R-:W-:Y:S02]  /*3a00*/  USHF.R.U32.HI UR12, URZ, 0x4, UR12 ;  /* 0x00000004ff0c7899 */ /* 0x000fe4000801160c */
[----:B------:R-:W-:-:S02]  /*3a10*/  USHF.R.S32.HI UR5, URZ, 0x5, UR5 ;  /* 0x00000005ff057899 */ /* 0x000fc40008011405 */
[----:B------:R-:W-:Y:S02]  /*3a20*/  ULOP3.LUT UR11, UR11, 0x3fff, URZ, 0xc0, !UPT ;  /* 0x00003fff0b0b7892 */ /* 0x000fe4000f8ec0ff */
[----:B------:R-:W-:Y:S02]  /*3a30*/  UISETP.LT.AND UP0, UPT, UR5, 0x1, UPT ;  /* 0x000000010500788c */ /* 0x000fe4000bf01270 */
[----:B------:R-:W-:Y:S02]  /*3a40*/  ULOP3.LUT UR12, UR12, 0x3fff, URZ, 0xc0, !UPT ;  /* 0x00003fff0c0c7892 */ /* 0x000fe4000f8ec0ff */
[----:B------:R-:W-:Y:S02]  /*3a50*/  USEL UR10, UR5, 0x1, !UP0 ;  /* 0x00000001050a7887 */ /* 0x000fe4000c000000 */
[----:B------:R-:W-:Y:S02]  /*3a60*/  ULOP3.LUT UR11, UR11, 0x10000, URZ, 0xfc, !UPT ;  /* 0x000100000b0b7892 */ /* 0x000fe4000f8efcff */
[----:B------:R-:W-:-:S02]  /*3a70*/  ULOP3.LUT UR12, UR12, 0x1000000, URZ, 0xfc, !UPT ;  /* 0x010000000c0c7892 */ /* 0x000fc4000f8efcff */
[----:B------:R-:W-:Y:S02]  /*3a80*/  UIADD3 UR10, UPT, UPT, -UR10, URZ, URZ ;  /* 0x000000ff0a0a7290 */ /* 0x000fe4000fffe1ff */
[----:B--2---:R-:W-:Y:S01]  /*3a90*/  UISETP.GE.AND UP3, UPT, UR4, 0x1, UPT ;  /* 0x000000010400788c */ /* 0x004fe2000bf66270 */
[----:B-1----:R-:W-:-:S15]  /*3aa0*/  R2UR UR19, R0 ;  /* 0x00000000001372ca */ /* 0x002fde00000e0000 */
.L_x_76:
[----:B------:R-:W-:Y:S02]  /*3ab0*/  LEA R0, R10, UR6, 0x3 ;  /* 0x000000060a007c11 */ /* 0x000fe4000f8e18ff */
[----:B------:R-:W-:Y:S02]  /*3ac0*/  SHF.L.U32 R5, R9, 0x1f, RZ ;  /* 0x0000001f09057819 */ /* 0x000fe400000006ff */
[----:B------:R-:W-:Y:S01]  /*3ad0*/  PLOP3.LUT P0, PT, PT, PT, UP3, 0x80, 0x8 ;  /* 0x000000000008781c */ /* 0x000fe20003f0f038 */
[----:B------:R-:W-:Y:S01]  /*3ae0*/  VIADD R3, R0, 0x1a0 ;  /* 0x000001a000037836 */ /* 0x000fe20000000000 */
[----:B-1----:R-:W1:Y:S02]  /*3af0*/  SYNCS.PHASECHK.TRANS64.TRYWAIT P1, [R0+URZ+0x190], R5 ;  /* 0x00019005000075a7 */ /* 0x002e6400080211ff */
[----:B-1--4-:R-:W-:Y:S09]  /*3b00*/  @!P1 BRA `(.L_x_70) ;  /* 0x0000006800789947 */ /* 0x012ff20003800000 */
.L_x_189:
[----:B------:R-:W-:Y:S01]  /*3b10*/  LEA R4, R10, UR6, 0x4 ;  /* 0x000000060a047c11 */ /* 0x000fe2000f8e20ff */
[----:B------:R-:W-:Y:S01]  /*3b20*/  @UP3 ULEA UR4, UR17, UR6, 0x3 ;  /* 0x0000000611043291 */ /* 0x000fe2000f8e18ff */
[----:B------:R-:W-:Y:S01]  /*3b30*/  PLOP3.LUT P2, PT, PT, PT, PT, 0x80, 0x8 ;  /* 0x000000000008781c */ /* 0x000fe20003f4f070 */
[----:B------:R-:W-:Y:S01]  /*3b40*/  ULEA UR9, UR18, UR6, 0x3 ;  /* 0x0000000612097291 */ /* 0x000fe2000f8e18ff */
[----:B------:R-:W-:Y:S02]  /*3b50*/  PRMT R3, RZ, 0x654, R3 ;  /* 0x00000654ff037816 */ /* 0x000fe40000000003 */
[----:B-1----:R-:W1:Y:S01]  /*3b60*/  LDS.128 R4, [R4+0x220] ;  /* 0x0002200004047984 */ /* 0x002e620000000c00 */
[----:B------:R-:W-:Y:S02]  /*3b70*/  @P0 SHF.L.U32 R2, R8, 0x1f, RZ ;  /* 0x0000001f08020819 */ /* 0x000fe400000006ff */
[----:B------:R-:W-:Y:S01]  /*3b80*/  SHF.L.U32 R0, R11, 0x1f, RZ ;  /* 0x0000001f0b007819 */ /* 0x000fe200000006ff */
[----:B------:R-:W-:Y:S01]  /*3b90*/  @!PT LDS RZ, [RZ] ;  /* 0x00000000fffff984 */ /* 0x000fe20000000800 */
[----:B------:R-:W-:Y:S01]  /*3ba0*/  @!PT LDS RZ, [RZ] ;  /* 0x00000000fffff984 */ /* 0x000fe20000000800 */
[----:B------:R-:W-:Y:S01]  /*3bb0*/  @!PT LDS RZ, [RZ] ;  /* 0x00000000fffff984 */ /* 0x000fe20000000800 */
[----:B------:R-:W-:Y:S01]  /*3bc0*/  @!PT LDS RZ, [RZ] ;  /* 0x00000000fffff984 */ /* 0x000fe20000000800 */
[----:B------:R2:W-:Y:S06]  /*3bd0*/  MEMBAR.ALL.CTA ;  /* 0x0000000000007992 */ /* 0x0005ec0000008000 */
[----:B--2---:R-:W2:Y:S02]  /*3be0*/  FENCE.VIEW.ASYNC.S ;  /* 0x00000000000073c6 */ /* 0x004ea40000000000 */
[----:B--2---:R2:W-:Y:S01]  /*3bf0*/  SYNCS.ARRIVE.TRANS64.RED.A1T0 RZ, [R3+URZ], RZ ;  /* 0x000000ff03ff79a7 */ /* 0x0045e200081004ff */
[----:B------:R2:W4:Y:S01]  /*3c00*/  @P0 SYNCS.PHASECHK.TRANS64.TRYWAIT P2, [UR4], R2 ;  /* 0x00000002ff0005a7 */ /* 0x0005220008041104 */
[----:B-1----:R-:W-:Y:S01]  /*3c10*/  LOP3.LUT P1, RZ, R6, 0x1, RZ, 0xc0, !PT ;  /* 0x0000000106ff7812 */ /* 0x002fe2000782c0ff */
[----:B------:R-:W1:Y:S02]  /*3c20*/  SYNCS.PHASECHK.TRANS64.TRYWAIT P0, [UR9+0x1d0], R0 ;  /* 0x0001d000ff0075a7 */ /* 0x000e640008001109 */
[----:B-12-4-:R-:W-:Y:S10]  /*3c30*/  @!P0 BRA `(.L_x_71) ;  /* 0x0000006800408947 */ /* 0x016ff40003800000 */
.L_x_191:
[----:B------:R-:W-:Y:S01]  /*3c40*/  IADD3 R10, PT, PT, R10, 0x1, RZ ;  /* 0x000000010a0a7810 */ /* 0x000fe20007ffe0ff */
[----:B------:R-:W-:Y:S06]  /*3c50*/  BRA.U !UP3, `(.L_x_72) ;  /* 0x000000010ba07547 */ /* 0x000fec000b800000 */
[----:B------:R-:W-:Y:S02]  /*3c60*/  ULEA.HI UR8, UR18, UR18, URZ, 0x1 ;  /* 0x0000001212087291 */ /* 0x000fe4000f8f08ff */
[----:B------:R-:W-:Y:S02]  /*3c70*/  UPLOP3.LUT UP4, UPT, UPT, UPT, UPT, 0x40, 0x4 ;  /* 0x000000000004789c */ /* 0x000fe40003f8e870 */
[----:B------:R-:W-:Y:S02]  /*3c80*/  USHF.L.U32 UR4, UR8, 0x7, URZ ;  /* 0x0000000708047899 */ /* 0x000fe400080006ff */
[----:B------:R-:W-:Y:S02]  /*3c90*/  ULOP3.LUT UR8, UR8, 0xffe, URZ, 0xc0, !UPT ;  /* 0x00000ffe08087892 */ /* 0x000fe4000f8ec0ff */
[----:B------:R-:W-:Y:S02]  /*3ca0*/  ULOP3.LUT UR4, UR4, 0xffffff00, URZ, 0xc0, !UPT ;  /* 0xffffff0004047892 */ /* 0x000fe4000f8ec0ff */
[----:B------:R-:W-:-:S02]  /*3cb0*/  UIADD3 UR8, UPT, UPT, -UR8, UR18, URZ ;  /* 0x0000001208087290 */ /* 0x000fc4000fffe1ff */
[----:B------:R-:W-:Y:S01]  /*3cc0*/  UIADD3 UR4, UPT, UPT, UR19, UR4, URZ ;  /* 0x0000000413047290 */ /* 0x000fe2000fffe0ff */
[----:B------:R-:W-:Y:S01]  /*3cd0*/  UMOV UR16, UR10 ;  /* 0x0000000a00107c82 */ /* 0x000fe20008000000 */
[----:B------:R-:W-:Y:S02]  /*3ce0*/  UMOV UR15, UR5 ;  /* 0x00000005000f7c82 */ /* 0x000fe40008000000 */
[----:B------:R-:W-:Y:S01]  /*3cf0*/  ULEA UR8, UR8, UR4, 0x14 ;  /* 0x0000000408087291 */ /* 0x000fe2000f8ea0ff */
[----:B------:R-:W-:-:S11]  /*3d00*/  UMOV UR14, UR17 ;  /* 0x00000011000e7c82 */ /* 0x000fd60008000000 */
.L_x_75:
[----:B------:R-:W-:Y:S02]  /*3d10*/  UIADD3 UR16, UPT, UPT, UR16, 0x1, URZ ;  /* 0x0000000110107890 */ /* 0x000fe4000fffe0ff */
[----:B--2---:R-:W-:Y:S02]  /*3d20*/  ULEA UR7, UR14, UR6, 0x3 ;  /* 0x000000060e077291 */ /* 0x004fe4000f8e18ff */
[----:B------:R-:W-:Y:S01]  /*3d30*/  UISETP.NE.AND UP0, UPT, UR16, URZ, UPT ;  /* 0x000000ff1000728c */ /* 0x000fe2000bf05270 */
[----:B----4-:R-:W-:Y:S10]  /*3d40*/  @P2 BRA `(.L_x_73) ;  /* 0x00000000000c2947 */ /* 0x010ff40003800000 */
[----:B-1----:R-:W-:Y:S04]  /*3d50*/  SHF.L.U32 R3, R8, 0x1f, RZ ;  /* 0x0000001f08037819 */ /* 0x002fe800000006ff */
[----:B------:R-:W1:Y:S02]  /*3d60*/  SYNCS.PHASECHK.TRANS64.TRYWAIT P0, [UR7], R3 ;  /* 0x00000003ff0075a7 */ /* 0x000e640008001107 */
[----:B-1----:R-:W-:Y:S05]  /*3d70*/  @!P0 BRA `(.L_x_74) ;  /* 0x0000006800088947 */ /* 0x002fea0003800000 */
.L_x_73:
[----:B------:R-:W-:Y:S01]  /*3d80*/  UISETP.NE.AND UP1, UPT, UR15, 0x1, UPT ;  /* 0x000000010f00788c */ /* 0x000fe2000bf25270 */
[----:B------:R-:W-:Y:S01]  /*3d90*/  PLOP3.LUT P2, PT, PT, PT, PT, 0x80, 0x8 ;  /* 0x000000000008781c */ /* 0x000fe20003f4f070 */
[----:B------:R-:W-:Y:S02]  /*3da0*/  UIADD3 UR17, UPT, UPT, UR14, 0x1, URZ ;  /* 0x000000010e117890 */ /* 0x000fe4000fffe0ff */
[----:B------:R-:W-:Y:S02]  /*3db0*/  ULEA UR22, UR14, UR12, 0x9 ;  /* 0x0000000c0e167291 */ /* 0x000fe4000f8e48ff */
[----:B------:R-:W-:Y:S01]  /*3dc0*/  UISETP.NE.AND UP2, UPT, UR17, 0x14, UPT ;  /* 0x000000141100788c */ /* 0x000fe2000bf45270 */
[----:B------:R-:W-:Y:S01]  /*3dd0*/  PLOP3.LUT P0, PT, PT, PT, UP1, 0x80, 0x8 ;  /* 0x000000000008781c */ /* 0x000fe20003f0f018 */
[----:B------:R-:W-:Y:S02]  /*3de0*/  ULEA UR24, UR14, UR11, 0x7 ;  /* 0x0000000b0e187291 */ /* 0x000fe4000f8e38ff */
[----:B------:R-:W-:Y:S02]  /*3df0*/  USEL UR13, URZ, 0x1, UP2 ;  /* 0x00000001ff0d7887 */ /* 0x000fe40009000000 */
[----:B------:R-:W-:Y:S02]  /*3e00*/  USEL UR17, UR17, URZ, UP2 ;  /* 0x000000ff11117287 */ /* 0x000fe40009000000 */
[----:B------:R-:W-:Y:S02]  /*3e10*/  UIADD3 UR7, UPT, UPT, UR7, 0xa0, URZ ;  /* 0x000000a007077890 */ /* 0x000fe4000fffe0ff */
[----:B------:R-:W-:Y:S01]  /*3e20*/  @UP1 ULEA UR4, UR17, UR6, 0x3 ;  /* 0x0000000611041291 */ /* 0x000fe2000f8e18ff */
[----:B------:R-:W-:Y:S01]  /*3e30*/  LOP3.LUT R8, R8, UR13, RZ, 0x3c, !PT ;  /* 0x0000000d08087c12 */ /* 0x000fe2000f8e3cff */
[----:B------:R-:W-:Y:S01]  /*3e40*/  UMOV UR23, 0x40004040 ;  /* 0x4000404000177882 */ /* 0x000fe20000000000 */
[----:B------:R-:W-:Y:S01]  /*3e50*/  UMOV UR25, 0xc0004010 ;  /* 0xc000401000197882 */ /* 0x000fe20000000000 */
[----:B------:R-:W-:Y:S01]  /*3e60*/  UIADD3 UR15, UPT, UPT, UR15, -0x1, URZ ;  /* 0xffffffff0f0f7890 */ /* 0x000fe2000fffe0ff */
[----:B-1----:R-:W-:Y:S01]  /*3e70*/  @P0 SHF.L.U32 R0, R8, 0x1f, RZ ;  /* 0x0000001f08000819 */ /* 0x002fe200000006ff */
[----:B------:R-:W-:Y:S03]  /*3e80*/  UMOV UR14, UR17 ;  /* 0x00000011000e7c82 */ /* 0x000fe60008000000 */
[----:B------:R2:W4:Y:S01]  /*3e90*/  @P0 SYNCS.PHASECHK.TRANS64.TRYWAIT P2, [UR4], R0 ;  /* 0x00000000ff0005a7 */ /* 0x0005220008041104 */
[----:B------:R2:W-:Y:S01]  /*3ea0*/  UTCIMMA gdesc[UR24], gdesc[UR22], tmem[UR8], tmem[UR20], idesc[UR21], UP4 ;  /* 0x00ff1416180075ea */ /* 0x0005e2000a000108 */
[----:B------:R-:W-:Y:S01]  /*3eb0*/  UPLOP3.LUT UP4, UPT, UPT, UPT, UPT, 0x80, 0x8 ;  /* 0x000000000008789c */ /* 0x000fe20003f8f070 */
[----:B------:R2:W-:Y:S01]  /*3ec0*/  UTCBAR [UR7], URZ ;  /* 0x000000ff070073e9 */ /* 0x0005e200080000ff */
[----:B------:R-:W-:Y:S09]  /*3ed0*/  BRA.U UP0, `(.L_x_75) ;  /* 0xfffffffd008c7547 */ /* 0x000ff2000b83ffff */
.L_x_72:
[----:B------:R-:W-:Y:S01]  /*3ee0*/  UIADD3 UR18, UPT, UPT, UR18, 0x1, URZ ;  /* 0x0000000112127890 */ /* 0x000fe2000fffe0ff */
[C---:B------:R-:W-:Y:S01]  /*3ef0*/  ISETP.NE.AND P0, PT, R10.reuse, 0x2, PT ;  /* 0x000000020a00780c */ /* 0x040fe20003f05270 */
[----:B------:R-:W-:Y:S02]  /*3f00*/  UIADD3 UR9, UPT, UPT, UR9, 0x1b0, URZ ;  /* 0x000001b009097890 */ /* 0x000fe4000fffe0ff */
[----:B------:R-:W-:Y:S01]  /*3f10*/  UISETP.NE.AND UP0, UPT, UR18, 0x4, UPT ;  /* 0x000000041200788c */ /* 0x000fe2000bf05270 */
[----:B-12---:R-:W-:Y:S02]  /*3f20*/  SEL R0, RZ, 0x1, P0 ;  /* 0x00000001ff007807 */ /* 0x006fe40000000000 */
[----:B------:R-:W-:Y:S01]  /*3f30*/  SEL R10, R10, RZ, P0 ;  /* 0x000000ff0a0a7207 */ /* 0x000fe20000000000 */
[----:B------:R-:W-:Y:S01]  /*3f40*/  USEL UR4, URZ, 0x1, UP0 ;  /* 0x00000001ff047887 */ /* 0x000fe20008000000 */
[----:B------:R-:W-:Y:S01]  /*3f50*/  LOP3.LUT R9, R9, R0, RZ, 0x3c, !PT ;  /* 0x0000000009097212 */ /* 0x000fe200078e3cff */
[----:B------:R-:W-:Y:S01]  /*3f60*/  USEL UR18, UR18, URZ, UP0 ;  /* 0x000000ff12127287 */ /* 0x000fe20008000000 */
[----:B------:R1:W-:Y:S03]  /*3f70*/  UTCBAR [UR9], URZ ;  /* 0x000000ff090073e9 */ /* 0x0003e600080000ff */
[----:B------:R-:W-:Y:S01]  /*3f80*/  LOP3.LUT R11, R11, UR4, RZ, 0x3c, !PT ;  /* 0x000000040b0b7c12 */ /* 0x000fe2000f8e3cff */
[----:B------:R-:W-:Y:S07]  /*3f90*/  @P1 BRA `(.L_x_76) ;  /* 0xfffffff800c41947 */ /* 0x000fee000383ffff */
[----:B------:R-:W2:Y:S01]  /*3fa0*/  S2UR UR4, SR_CgaCtaId ;  /* 0x00000000000479c3 */ /* 0x000ea20000008800 */
[----:B------:R-:W-:Y:S01]  /*3fb0*/  ELECT P0, URZ, PT ;  /* 0x0000000000ff782f */ /* 0x000fe20003800000 */
[----:B------:R-:W-:Y:S01]  /*3fc0*/  IMAD.MOV.U32 R0, RZ, RZ, 0x1 ;  /* 0x00000001ff007424 */ /* 0x000fe200078e00ff */
[----:B------:R-:W-:Y:S01]  /*3fd0*/  UIADD3 UR6, UPT, UPT, UR6, 0x1d0, URZ ;  /* 0x000001d006067890 */ /* 0x000fe2000fffe0ff */
[----:B------:R-:W-:Y:S01]  /*3fe0*/  SHF.L.U32 R3, R11, 0x1f, RZ ;  /* 0x0000001f0b037819 */ /* 0x000fe200000006ff */
[----:B------:R-:W-:-:S03]  /*3ff0*/  UMOV UR5, 0x40 ;  /* 0x0000004000057882 */ /* 0x000fc60000000000 */
[----:B------:R-:W-:Y:S01]  /*4000*/  UVIRTCOUNT.DEALLOC.SMPOOL 0x80 ;  /* 0x000000800000784c */ /* 0x000fe20000000000 */
[----:B--2---:R-:W-:Y:S02]  /*4010*/  ULEA UR4, UR4, UR5, 0x18 ;  /* 0x0000000504047291 */ /* 0x004fe4000f8ec0ff */
[----:B------:R-:W-:-:S07]  /*4020*/  ULEA UR5, UR18, UR6, 0x3 ;  /* 0x0000000612057291 */ /* 0x000fce000f8e18ff */
[----:B------:R2:W-:Y:S02]  /*4030*/  @P0 STS.U8 [UR4+0x1c], R0 ;  /* 0x00001c00ff000988 */ /* 0x0005e40008000004 */
[----:B------:R-:W3:Y:S02]  /*4040*/  SYNCS.PHASECHK.TRANS64.TRYWAIT P0, [UR5], R3 ;  /* 0x00000003ff0075a7 */ /* 0x000ee40008001105 */
[----:B--23--:R-:W-:Y:S05]  /*4050*/  @!P0 BRA `(.L_x_77) ;  /* 0x0000006400688947 */ /* 0x00cfea0003800000 */
.L_x_194:
[----:B------:R-:W-:-:S04]  /*4060*/  UIADD3 UR7, UPT, UPT, UR18, 0x1, URZ ;  /* 0x0000000112077890 */ /* 0x000fc8000fffe0ff */
[----:B------:R-:W-:-:S04]  /*4070*/  UISETP.NE.AND UP0, UPT, UR7, 0x4, UPT ;  /* 0x000000040700788c */ /* 0x000fc8000bf05270 */
[----:B------:R-:W-:Y:S02]  /*4080*/  USEL UR8, URZ, 0x1, UP0 ;  /* 0x00000001ff087887 */ /* 0x000fe40008000000 */
[----:B------:R-:W-:-:S04]  /*4090*/  USEL UR7, UR7, URZ, UP0 ;  /* 0x000000ff07077287 */ /* 0x000fc80008000000 */
[----:B------:R-:W-:Y:S01]  /*40a0*/  ULEA UR5, UR7, UR6, 0x3 ;  /* 0x0000000607057291 */ /* 0x000fe2000f8e18ff */
[----:B------:R-:W-:-:S04]  /*40b0*/  LOP3.LUT R2, R11, UR8, RZ, 0x3c, !PT ;  /* 0x000000080b027c12 */ /* 0x000fc8000f8e3cff */
[----:B--2---:R-:W-:-:S04]  /*40c0*/  SHF.L.U32 R3, R2, 0x1f, RZ ;  /* 0x0000001f02037819 */ /* 0x004fc800000006ff */
[----:B------:R-:W2:Y:S02]  /*40d0*/  SYNCS.PHASECHK.TRANS64.TRYWAIT P0, [UR5], R3 ;  /* 0x00000003ff0075a7 */ /* 0x000ea40008001105 */
[----:B--2---:R-:W-:Y:S05]  /*40e0*/  @!P0 BRA `(.L_x_78) ;  /* 0x00000064005c8947 */ /* 0x004fea0003800000 */
.L_x_196:
        /* <DEDUP_REMOVED lines=9> */
.L_x_198:
[----:B------:R-:W-:-:S04]  /*4180*/  UIADD3 UR7, UPT, UPT, UR7, 0x1, URZ ;  /* 0x0000000107077890 */ /* 0x000fc8000fffe0ff */
[----:B------:R-:W-:-:S04]  /*4190*/  UISETP.NE.AND UP0, UPT, UR7, 0x4, UPT ;  /* 0x000000040700788c */ /* 0x000fc8000bf05270 */
[----:B------:R-:W-:Y:S02]  /*41a0*/  USEL UR5, URZ, 0x1, UP0 ;  /* 0x00000001ff057887 */ /* 0x000fe40008000000 */
[----:B------:R-:W-:-:S04]  /*41b0*/  USEL UR7, UR7, URZ, UP0 ;  /* 0x000000ff07077287 */ /* 0x000fc80008000000 */
[----:B------:R-:W-:Y:S01]  /*41c0*/  ULEA UR7, UR7, UR6, 0x3 ;  /* 0x0000000607077291 */ /* 0x000fe2000f8e18ff */
[----:B--2---:R-:W-:-:S04]  /*41d0*/  LOP3.LUT R3, R2, UR5, RZ, 0x3c, !PT ;  /* 0x0000000502037c12 */ /* 0x004fc8000f8e3cff */
[----:B------:R-:W-:-:S04]  /*41e0*/  SHF.L.U32 R3, R3, 0x1f, RZ ;  /* 0x0000001f03037819 */ /* 0x000fc800000006ff */
[----:B------:R-:W2:Y:S02]  /*41f0*/  SYNCS.PHASECHK.TRANS64.TRYWAIT P0, [UR7], R3 ;  /* 0x00000003ff0075a7 */ /* 0x000ea40008001107 */
[----:B--2---:R-:W-:Y:S05]  /*4200*/  @!P0 BRA `(.L_x_80) ;  /* 0x0000006400448947 */ /* 0x004fea0003800000 */
.L_x_200:
[----:B------:R-:W-:Y:S01]  /*4210*/  NOP ;  /* 0x0000000000007918 */ /* 0x000fe20000000000 */
[----:B--2---:R-:W2:Y:S01]  /*4220*/  LDS R0, [UR4+0x14] ;  /* 0x00001404ff007984 */ /* 0x004ea20008000800 */
[----:B------:R-:W-:Y:S01]  /*4230*/  ULOP3.LUT UR6, UR19, 0xffff, URZ, 0xc0, !UPT ;  /* 0x0000ffff13067892 */ /* 0x000fe2000f8ec0ff */
[----:B------:R-:W-:Y:S01]  /*4240*/  UMOV UR8, 0xffff ;  /* 0x0000ffff00087882 */ /* 0x000fe20000000000 */
[----:B------:R-:W-:Y:S02]  /*4250*/  UMOV UR5, 0x1 ;  /* 0x0000000100057882 */ /* 0x000fe40000000000 */
[----:B------:R-:W-:-:S04]  /*4260*/  USHF.R.U32.HI UR6, URZ, 0x5, UR6 ;  /* 0x00000005ff067899 */ /* 0x000fc80008011606 */
[----:B------:R-:W-:Y:S02]  /*4270*/  USHF.L.U32 UR8, UR8, UR6, URZ ;  /* 0x0000000608087299 */ /* 0x000fe400080006ff */
[----:B------:R-:W-:-:S04]  /*4280*/  USHF.L.U32 UR5, UR5, UR6, URZ ;  /* 0x0000000605057299 */ /* 0x000fc800080006ff */
[----:B--2---:R-:W-:-:S04]  /*4290*/  LOP3.LUT R0, R0, UR8, RZ, 0xc0, !PT ;  /* 0x0000000800007c12 */ /* 0x004fc8000f8ec0ff */
[----:B------:R-:W-:-:S13]  /*42a0*/  ISETP.NE.AND P0, PT, R0, UR8, PT ;  /* 0x0000000800007c0c */ /* 0x000fda000bf05270 */
[----:B------:R-:W-:Y:S05]  /*42b0*/  @P0 BRA `(.L_x_81) ;  /* 0x0000000000580947 */ /* 0x000fea0003800000 */
[----:B------:R-:W2:Y:S02]  /*42c0*/  LDS R0, [UR4+0x18] ;  /* 0x00001804ff007984 */ /* 0x000ea40008000800 */
[----:B--2---:R-:W-:-:S04]  /*42d0*/  LOP3.LUT R0, R0, UR5, RZ, 0xc0, !PT ;  /* 0x0000000500007c12 */ /* 0x004fc8000f8ec0ff */
[----:B------:R-:W-:-:S13]  /*42e0*/  ISETP.NE.AND P0, PT, R0, UR5, PT ;  /* 0x0000000500007c0c */ /* 0x000fda000bf05270 */
[----:B------:R-:W-:Y:S05]  /*42f0*/  @P0 BRA `(.L_x_82) ;  /* 0x00000000003c0947 */ /* 0x000fea0003800000 */
[----:B------:R-:W2:Y:S01]  /*4300*/  S2R R2, SR_LANEID ;  /* 0x0000000000027919 */ /* 0x000ea20000000000 */
[----:B------:R-:W-:Y:S01]  /*4310*/  ULOP3.LUT UR8, URZ, UR8, URZ, 0x33, !UPT ;  /* 0x00000008ff087292 */ /* 0x000fe2000f8e33ff */
[----:B------:R-:W-:Y:S01]  /*4320*/  LOP3.LUT R4, RZ, UR5, RZ, 0x33, !PT ;  /* 0x00000005ff047c12 */ /* 0x000fe2000f8e33ff */
[----:B------:R-:W-:Y:S02]  /*4330*/  VOTEU.ANY UR7, UPT, PT ;  /* 0x0000000000077886 */ /* 0x000fe400038e0100 */
[----:B------:R-:W-:Y:S01]  /*4340*/  UFLO.U32 UR7, UR7 ;  /* 0x00000007000772bd */ /* 0x000fe200080e0000 */
[----:B------:R-:W3:Y:S01]  /*4350*/  REDUX UR5, R4 ;  /* 0x00000000040573c4 */ /* 0x000ee20000000000 */
[----:B------:R-:W-:-:S06]  /*4360*/  IMAD.U32 R0, RZ, RZ, UR8 ;  /* 0x00000008ff007e24 */ /* 0x000fcc000f8e00ff */
[----:B------:R1:W-:Y:S01]  /*4370*/  UTCATOMSWS.AND URZ, UR8 ;  /* 0x0000000800ff79e3 */ /* 0x0003e20008000000 */
[----:B------:R-:W4:Y:S01]  /*4380*/  REDUX UR6, R0 ;  /* 0x00000000000673c4 */ /* 0x000f220000000000 */
[----:B--2---:R-:W-:Y:S01]  /*4390*/  ISETP.EQ.U32.AND P0, PT, R2, UR7, PT ;  /* 0x0000000702007c0c */ /* 0x004fe2000bf02070 */
[----:B---3--:R-:W-:Y:S01]  /*43a0*/  IMAD.U32 R2, RZ, RZ, UR5 ;  /* 0x00000005ff027e24 */ /* 0x008fe2000f8e00ff */
[----:B----4-:R-:W-:-:S11]  /*43b0*/  MOV R3, UR6 ;  /* 0x0000000600037c02 */ /* 0x010fd60008000f00 */
[----:B------:R1:W-:Y:S04]  /*43c0*/  @P0 ATOMS.AND RZ, [UR4+0x14], R3 ;  /* 0x00001403ffff098c */ /* 0x0003e8000a800004 */
[----:B------:R1:W-:Y:S01]  /*43d0*/  @P0 ATOMS.AND RZ, [UR4+0x18], R2 ;  /* 0x00001802ffff098c */ /* 0x0003e2000a800004 */
[----:B------:R-:W-:Y:S05]  /*43e0*/  BRA `(.L_x_83) ;  /* 0x0000000000147947 */ /* 0x000fea0003800000 */
.L_x_82:
[----:B------:R-:W-:Y:S02]  /*43f0*/  MOV R2, 0x4410 ;  /* 0x0000441000027802 */ /* 0x000fe40000000f00 */
[----:B-1--45:R-:W-:Y:S05]  /*4400*/  CALL.REL.NOINC `($__internal_0_$__cuda_sm10x_tcgen05_guardrail_trap_col_being_dealloced_not_returned_by_alloc) ;  /* 0x0000006800287944 */ /* 0x032fea0003c00000 */
[----:B------:R-:W-:Y:S05]  /*4410*/  BRA `(.L_x_83) ;  /* 0x0000000000087947 */ /* 0x000fea0003800000 */
.L_x_81:
[----:B------:R-:W-:Y:S02]  /*4420*/  MOV R2, 0x4440 ;  /* 0x0000444000027802 */ /* 0x000fe40000000f00 */
[----:B-1--45:R-:W-:Y:S05]  /*4430*/  CALL.REL.NOINC `($__internal_2_$__cuda_sm10x_tcgen05_guardrail_trap_unallocated_columns_being_dealloced) ;  /* 0x0000006800347944 */ /* 0x032fea0003c00000 */
.L_x_83:
[----:B------:R-:W-:Y:S01]  /*4440*/  NOP ;  /* 0x0000000000007918 */ /* 0x000fe20000000000 */
[----:B-1----:R-:W-:Y:S05]  /*4450*/  EXIT ;  /* 0x000000000000794d */ /* 0x002fea0003800000 */
.L_x_65:
[----:B------:R-:W-:-:S09]  /*4460*/  UISETP.NE.OR UP2, UPT, UR8, 0x3, !UP2 ;  /* 0x000000030800788c */ /* 0x000fd2000d745670 */
[----:B------:R-:W-:Y:S05]  /*4470*/  BRA.U UP2, `(.L_x_84) ;  /* 0x0000001102147547 */ /* 0x000fea000b800000 */
[----:B------:R-:W1:Y:S01]  /*4480*/  LDC R0, c[0x0][0xb30] ;  /* 0x0002cc00ff007b82 */ /* 0x000e620000000800 */
[----:B------:R-:W2:Y:S01]  /*4490*/  LDCU.64 UR8, c[0x0][0x888] ;  /* 0x00011100ff0877ac */ /* 0x000ea20008000a00 */
[----:B------:R-:W-:Y:S02]  /*44a0*/  HFMA2 R29, -RZ, RZ, 0, 0 ;  /* 0x00000000ff1d7431 */ /* 0x000fe400000001ff */
[----:B------:R-:W-:Y:S01]  /*44b0*/  IMAD.MOV.U32 R31, RZ, RZ, 0x1 ;  /* 0x00000001ff1f7424 */ /* 0x000fe200078e00ff */
[----:B------:R-:W-:Y:S01]  /*44c0*/  MOV R23, 0x1000 ;  /* 0x0000100000177802 */ /* 0x000fe20000000f00 */
[----:B------:R-:W4:Y:S01]  /*44d0*/  LDCU.64 UR4, c[0x0][0x890] ;  /* 0x00011200ff0477ac */ /* 0x000f220008000a00 */
[----:B------:R-:W-:Y:S01]  /*44e0*/  IMAD.MOV.U32 R30, RZ, RZ, RZ ;  /* 0x000000ffff1e7224 */ /* 0x000fe200078e00ff */
[----:B------:R-:W3:Y:S01]  /*44f0*/  LDC R19, c[0x0][0x370] ;  /* 0x0000dc00ff137b82 */ /* 0x000ee20000000800 */
[----:B------:R-:W-:Y:S01]  /*4500*/  UMOV UR7, 0x400 ;  /* 0x0000040000077882 */ /* 0x000fe20000000000 */
[----:B------:R-:W-:-:S02]  /*4510*/  UPLOP3.LUT UP1, UPT, UPT, UPT, UPT, 0x40, 0x4 ;  /* 0x000000000004789c */ /* 0x000fc40003f2e870 */
[----:B------:R-:W-:-:S04]  /*4520*/  ULEA UR7, UR37, UR7, 0x18 ;  /* 0x0000000725077291 */ /* 0x000fc8000f8ec0ff */
[----:B------:R-:W3:Y:S01]  /*4530*/  LDC R2, c[0x0][0xb0c] ;  /* 0x0002c300ff027b82 */ /* 0x000ee20000000800 */
[----:B------:R-:W-:Y:S02]  /*4540*/  UIADD3 UR13, UPT, UPT, UR7, 0x158, URZ ;  /* 0x00000158070d7890 */ /* 0x000fe4000fffe0ff */
[----:B--2---:R-:W-:Y:S02]  /*4550*/  UISETP.NE.U32.AND UP2, UPT, UR8, URZ, UPT ;  /* 0x000000ff0800728c */ /* 0x004fe4000bf45070 */
[----:B------:R-:W-:Y:S02]  /*4560*/  UIADD3 UR33, UPT, UPT, UR7, 0x140, URZ ;  /* 0x0000014007217890 */ /* 0x000fe4000fffe0ff */
[----:B----4-:R-:W-:Y:S01]  /*4570*/  UISETP.NE.U32.AND UP3, UPT, UR4, URZ, UPT ;  /* 0x000000ff0400728c */ /* 0x010fe2000bf65070 */
[----:B------:R-:W2:Y:S01]  /*4580*/  LDC R18, c[0x0][0xb20] ;  /* 0x0002c800ff127b82 */ /* 0x000ea20000000800 */
[----:B-1----:R-:W-:Y:S01]  /*4590*/  ISETP.NE.AND P1, PT, R0, 0x1, PT ;  /* 0x000000010000780c */ /* 0x002fe20003f25270 */
[----:B------:R-:W-:-:S02]  /*45a0*/  UISETP.NE.AND.EX UP2, UPT, UR9, URZ, UPT, UP2 ;  /* 0x000000ff0900728c */ /* 0x000fc4000bf45320 */
[----:B------:R-:W-:Y:S02]  /*45b0*/  UIADD3 UR25, UPT, UPT, UR7, 0x148, URZ ;  /* 0x0000014807197890 */ /* 0x000fe4000fffe0ff */
[----:B------:R-:W-:Y:S02]  /*45c0*/  UIADD3 UR17, UPT, UPT, UR7, 0x150, URZ ;  /* 0x0000015007117890 */ /* 0x000fe4000fffe0ff */
[----:B------:R-:W1:Y:S01]  /*45d0*/  LDC.64 R32, c[0x0][0x348] ;  /* 0x0000d200ff207b82 */ /* 0x000e620000000a00 */
[----:B------:R-:W-:Y:S02]  /*45e0*/  UPRMT UR13, UR37, 0x654, UR13 ;  /* 0x00000654250d7896 */ /* 0x000fe4000800000d */
[----:B------:R-:W-:-:S05]  /*45f0*/  UISETP.NE.AND.EX UP3, UPT, UR5, URZ, UPT, UP3 ;  /* 0x000000ff0500728c */ /* 0x000fca000bf65330 */
[----:B------:R-:W4:Y:S08]  /*4600*/  LDC.64 R16, c[0x0][0xb10] ;  /* 0x0002c400ff107b82 */ /* 0x000f300000000a00 */
[----:B------:R-:W1:Y:S08]  /*4610*/  LDC.64 R6, c[0x0][0xb18] ;  /* 0x0002c600ff067b82 */ /* 0x000e700000000a00 */
[----:B------:R-:W1:Y:S08]  /*4620*/  LDC.64 R4, c[0x0][0xb28] ;  /* 0x0002ca00ff047b82 */ /* 0x000e700000000a00 */
[----:B--23--:R-:W1:Y:S02]  /*4630*/  LDC R22, c[0x0][0x374] ;  /* 0x0000dd00ff167b82 */ /* 0x00ce640000000800 */
.L_x_95:
[C---:B------:R-:W-:Y:S02]  /*4640*/  LEA R0, R30.reuse, UR7, 0x3 ;  /* 0x000000071e007c11 */ /* 0x040fe4000f8e18ff */
[----:B------:R-:W-:Y:S02]  /*4650*/  SHF.L.U32 R3, R29, 0x1f, RZ ;  /* 0x0000001f1d037819 */ /* 0x000fe400000006ff */
[----:B------:R-:W-:Y:S02]  /*4660*/  LEA R24, R30, UR7, 0x4 ;  /* 0x000000071e187c11 */ /* 0x000fe4000f8e20ff */
[----:B--2---:R-:W2:Y:S02]  /*4670*/  SYNCS.PHASECHK.TRANS64.TRYWAIT P0, [R0+URZ+0x190], R3 ;  /* 0x00019003000075a7 */ /* 0x004ea400080011ff */
[----:B--2---:R-:W-:Y:S05]  /*4680*/  @!P0 BRA `(.L_x_85) ;  /* 0x00000060003c8947 */ /* 0x004fea0003800000 */
.L_x_201:
[----:B------:R-:W-:Y:S01]  /*4690*/  ISETP.GE.AND P0, PT, R40, 0x1, PT ;  /* 0x000000012800780c */ /* 0x000fe20003f06270 */
[----:B------:R-:W3:Y:S01]  /*46a0*/  LDS.128 R24, [R24+0x220] ;  /* 0x0002200018187984 */ /* 0x000ee20000000c00 */
[----:B--2---:R-:W-:Y:S01]  /*46b0*/  VIADD R0, R0, 0x1a0 ;  /* 0x000001a000007836 */ /* 0x004fe20000000000 */
[----:B------:R-:W-:Y:S01]  /*46c0*/  @!PT LDS RZ, [RZ] ;  /* 0x00000000fffff984 */ /* 0x000fe20000000800 */
[----:B------:R-:W-:Y:S01]  /*46d0*/  @!PT LDS RZ, [RZ] ;  /* 0x00000000fffff984 */ /* 0x000fe20000000800 */
[----:B------:R-:W-:Y:S01]  /*46e0*/  @!PT LDS RZ, [RZ] ;  /* 0x00000000fffff984 */ /* 0x000fe20000000800 */
[----:B------:R-:W-:Y:S01]  /*46f0*/  @!PT LDS RZ, [RZ] ;  /* 0x00000000fffff984 */ /* 0x000fe20000000800 */
[----:B------:R2:W-:Y:S06]  /*4700*/  MEMBAR.ALL.CTA ;  /* 0x0000000000007992 */ /* 0x0005ec0000008000 */
[----:B--2---:R-:W2:Y:S01]  /*4710*/  FENCE.VIEW.ASYNC.S ;  /* 0x00000000000073c6 */ /* 0x004ea20000000000 */
[----:B------:R-:W-:Y:S04]  /*4720*/  PRMT R0, RZ, 0x654, R0 ;  /* 0x00000654ff007816 */ /* 0x000fe80000000000 */
[----:B--2---:R2:W-:Y:S01]  /*4730*/  SYNCS.ARRIVE.TRANS64.RED.A1T0 RZ, [R0+URZ], RZ ;  /* 0x000000ff00ff79a7 */ /* 0x0045e200081004ff */
[----:B---3--:R-:W-:Y:S11]  /*4740*/  LOP3.LUT P3, RZ, R26, 0x1, RZ, 0xc0, !PT ;  /* 0x000000011aff7812 */ /* 0x008ff6000786c0ff */
[----:B------:R-:W-:Y:S02]  /*4750*/  @!UPT UIADD3 URZ, UPT, UPT, URZ, URZ, URZ ;  /* 0x000000fffffff290 */ /* 0x000fe4000fffe0ff */
[----:B------:R-:W-:Y:S02]  /*4760*/  @P3 MOV R13, R24 ;  /* 0x00000018000d3202 */ /* 0x000fe40000000f00 */
[----:B------:R-:W-:Y:S01]  /*4770*/  @P3 LOP3.LUT R8, R25, 0xffff, RZ, 0xc0, !PT ;  /* 0x0000ffff19083812 */ /* 0x000fe200078ec0ff */
[----:B--2---:R-:W-:Y:S06]  /*4780*/  @!P0 BRA `(.L_x_86) ;  /* 0x0000000000a48947 */ /* 0x004fec0003800000 */
[----:B-1----:R-:W-:Y:S01]  /*4790*/  IMAD.HI.U32 R35, R22, R7, RZ ;  /* 0x0000000716237227 */ /* 0x002fe200078e00ff */
[----:B------:R-:W-:Y:S02]  /*47a0*/  ISETP.NE.AND P0, PT, R6, 0x1, PT ;  /* 0x000000010600780c */ /* 0x000fe40003f05270 */
[----:B------:R-:W-:Y:S01]  /*47b0*/  ISETP.NE.AND P2, PT, R40, 0x1, PT ;  /* 0x000000012800780c */ /* 0x000fe20003f45270 */
[----:B----4-:R-:W-:Y:S01]  /*47c0*/  IMAD.HI.U32 R34, R19, R16, RZ ;  /* 0x0000001013227227 */ /* 0x010fe200078e00ff */
[----:B------:R-:W-:Y:S02]  /*47d0*/  SHF.R.U32.HI R35, RZ, R18, R35 ;  /* 0x00000012ff237219 */ /* 0x000fe40000011623 */
[----:B------:R-:W-:Y:S01]  /*47e0*/  ISETP.NE.AND P4, PT, R2, 0x1, PT ;  /* 0x000000010200780c */ /* 0x000fe20003f85270 */
[----:B------:R-:W-:Y:S01]  /*47f0*/  IMAD.HI.U32 R36, R13, R16, RZ ;  /* 0x000000100d247227 */ /* 0x000fe200078e00ff */
[----:B------:R-:W-:Y:S02]  /*4800*/  SHF.R.U32.HI R34, RZ, R17, R34 ;  /* 0x00000011ff227219 */ /* 0x000fe40000011622 */
[----:B------:R-:W-:Y:S01]  /*4810*/  SEL R3, R22, R35, !P0 ;  /* 0x0000002316037207 */ /* 0x000fe20004000000 */
[C---:B------:R-:W-:Y:S01]  /*4820*/  IMAD.HI.U32 R35, R8.reuse, R7, RZ ;  /* 0x0000000708237227 */ /* 0x040fe200078e00ff */
[----:B------:R-:W-:Y:S02]  /*4830*/  SEL R11, R19, R34, !P4 ;  /* 0x00000022130b7207 */ /* 0x000fe40006000000 */
[----:B------:R-:W-:Y:S01]  /*4840*/  SHF.R.U32.HI R36, RZ, R17, R36 ;  /* 0x00000011ff247219 */ /* 0x000fe20000011624 */
[----:B------:R-:W-:Y:S01]  /*4850*/  IMAD.HI.U32 R38, R3, R4, RZ ;  /* 0x0000000403267227 */ /* 0x000fe200078e00ff */
[----:B------:R-:W-:Y:S03]  /*4860*/  SHF.R.U32.HI R35, RZ, R18, R35 ;  /* 0x00000012ff237219 */ /* 0x000fe60000011623 */
[----:B------:R-:W-:Y:S01]  /*4870*/  IMAD.HI.U32 R34, R11, R4, RZ ;  /* 0x000000040b227227 */ /* 0x000fe200078e00ff */
[----:B------:R-:W-:Y:S02]  /*4880*/  @P2 SHF.R.U32.HI R3, RZ, R5, R38 ;  /* 0x00000005ff032219 */ /* 0x000fe40000011626 */
[----:B------:R-:W-:Y:S02]  /*4890*/  SEL R9, R8, R35, !P0 ;  /* 0x0000002308097207 */ /* 0x000fe40004000000 */
[----:B------:R-:W-:Y:S01]  /*48a0*/  @P2 SHF.R.U32.HI R11, RZ, R5, R34 ;  /* 0x00000005ff0b2219 */ /* 0x000fe20000011622 */
[C---:B------:R-:W-:Y:S01]  /*48b0*/  IMAD R10, R40.reuse, R3, RZ ;  /* 0x00000003280a7224 */ /* 0x040fe200078e02ff */
[----:B------:R-:W-:Y:S01]  /*48c0*/  SEL R3, R13, R36, !P4 ;  /* 0x000000240d037207 */ /* 0x000fe20006000000 */
[C---:B------:R-:W-:Y:S03]  /*48d0*/  IMAD.HI.U32 R14, R9.reuse, R4, RZ ;  /* 0x00000004090e7227 */ /* 0x040fe600078e00ff */
[----:B------:R-:W-:Y:S01]  /*48e0*/  ISETP.GE.AND P0, PT, R9, R10, PT ;  /* 0x0000000a0900720c */ /* 0x000fe20003f06270 */
[C---:B------:R-:W-:Y:S01]  /*48f0*/  IMAD R12, R40.reuse, R11, RZ ;  /* 0x0000000b280c7224 */ /* 0x040fe200078e02ff */
[-C--:B------:R-:W-:Y:S04]  /*4900*/  SHF.R.U32.HI R14, RZ, R5.reuse, R14 ;  /* 0x00000005ff0e7219 */ /* 0x080fe8000001160e */
[----:B------:R-:W-:Y:S02]  /*4910*/  ISETP.GE.OR P0, PT, R3, R12, P0 ;  /* 0x0000000c0300720c */ /* 0x000fe40000706670 */
[----:B------:R-:W-:Y:S05]  /*4920*/  SEL R15, R9, R14, !P2 ;  /* 0x0000000e090f7207 */ /* 0x000fea0005000000 */
[----:B------:R-:W-:Y:S04]  /*4930*/  IMAD.MOV R14, RZ, RZ, -R15 ;  /* 0x000000ffff0e7224 */ /* 0x000fe800078e0a0f */
[----:B------:R-:W-:Y:S02]  /*4940*/  IMAD R14, R40, R14, R9 ;  /* 0x0000000e280e7224 */ /* 0x000fe400078e0209 */
[C---:B------:R-:W-:Y:S05]  /*4950*/  @!P0 IMAD.HI.U32 R10, R3.reuse, R4, RZ ;  /* 0x00000004030a8227 */ /* 0x040fea00078e00ff */
[----:B------:R-:W-:Y:S04]  /*4960*/  @!P0 SHF.R.U32.HI R10, RZ, R5, R10 ;  /* 0x00000005ff0a8219 */ /* 0x000fe8000001160a */
[----:B------:R-:W-:Y:S01]  /*4970*/  @!P0 SEL R0, R3, R10, !P2 ;  /* 0x0000000a03008207 */ /* 0x000fe20005000000 */
[----:B------:R-:W-:Y:S03]  /*4980*/  IMAD.MOV R10, RZ, RZ, -R3 ;  /* 0x000000ffff0a7224 */ /* 0x000fe600078e0a03 */
[----:B------:R-:W-:Y:S01]  /*4990*/  @!P0 IADD3 R15, PT, PT, R15, -R0, RZ ;  /* 0x800000000f0f8210 */ /* 0x000fe20007ffe0ff */
[----:B------:R-:W-:Y:S01]  /*49a0*/  @!P0 IMAD R0, R11, R14, R0 ;  /* 0x0000000e0b008224 */ /* 0x000fe200078e0200 */
[----:B------:R-:W-:Y:S01]  /*49b0*/  IADD3 R11, PT, PT, -R9, RZ, RZ ;  /* 0x000000ff090b7210 */ /* 0x000fe20007ffe1ff */
[----:B------:R-:W-:Y:S02]  /*49c0*/  IMAD R13, R2, R10, R13 ;  /* 0x0000000a020d7224 */ /* 0x000fe400078e020d */
[----:B------:R-:W-:Y:S02]  /*49d0*/  @!P0 IMAD R9, R15, R40, R3 ;  /* 0x000000280f098224 */ /* 0x000fe400078e0203 */
[----:B------:R-:W-:Y:S02]  /*49e0*/  @!P0 IMAD.MOV.U32 R3, RZ, RZ, R0 ;  /* 0x000000ffff038224 */ /* 0x000fe400078e0000 */
[----:B------:R-:W-:Y:S02]  /*49f0*/  IMAD R8, R6, R11, R8 ;  /* 0x0000000b06087224 */ /* 0x000fe400078e0208 */
[----:B------:R-:W-:Y:S02]  /*4a00*/  IMAD R13, R3, R2, R13 ;  /* 0x00000002030d7224 */ /* 0x000fe400078e020d */
[----:B------:R-:W-:Y:S02]  /*4a10*/  IMAD R8, R9, R6, R8 ;  /* 0x0000000609087224 */ /* 0x000fe400078e0208 */
.L_x_86:
[----:B------:R-:W-:Y:S05]  /*4a20*/  BRA.U UP1, `(.L_x_87) ;  /* 0x0000000101107547 */ /* 0x000fea000b800000 */
[----:B------:R-:W-:Y:S04]  /*4a30*/  MOV R0, UR6 ;  /* 0x0000000600007c02 */ /* 0x000fe80008000f00 */
[----:B------:R-:W-:Y:S04]  /*4a40*/  SHF.L.U32 R3, R0, 0x1f, RZ ;  /* 0x0000001f00037819 */ /* 0x000fe800000006ff */
[----:B------:R-:W2:Y:S02]  /*4a50*/  SYNCS.PHASECHK.TRANS64.TRYWAIT P0, [UR7+0x188], R3 ;  /* 0x00018803ff0075a7 */ /* 0x000ea40008001107 */
[----:B--2---:R-:W-:Y:S05]  /*4a60*/  @!P0 BRA `(.L_x_88) ;  /* 0x0000005c00588947 */ /* 0x004fea0003800000 */
.L_x_87:
[----:B------:R-:W-:Y:S02]  /*4a70*/  R2UR UR35, R21 ;  /* 0x00000000152372ca */ /* 0x000fe400000e0000 */
[----:B------:R-:W-:Y:S02]  /*4a80*/  R2UR UR34, R20 ;  /* 0x00000000142272ca */ /* 0x000fe400000e0000 */
[----:B------:R-:W-:Y:S02]  /*4a90*/  ISETP.NE.U32.AND P2, PT, RZ, UR4, PT ;  /* 0x00000004ff007c0c */ /* 0x000fe4000bf45070 */
[----:B------:R-:W-:Y:S02]  /*4aa0*/  SHF.L.U32 R12, R31, 0x1f, RZ ;  /* 0x0000001f1f0c7819 */ /* 0x000fe400000006ff */
[----:B------:R-:W-:Y:S05]  /*4ab0*/  ISETP.NE.AND.EX P2, PT, RZ, UR5, PT, P2 ;  /* 0x00000005ff007c0c */ /* 0x000fea000bf45320 */
[----:B------:R-:W-:Y:S02]  /*4ac0*/  USHF.L.U32 UR35, UR35, 0x6, URZ ;  /* 0x0000000623237899 */ /* 0x000fe400080006ff */
[----:B------:R-:W-:Y:S01]  /*4ad0*/  USHF.L.U32 UR34, UR34, 0x8, URZ ;  /* 0x0000000822227899 */ /* 0x000fe200080006ff */
[----:B------:R-:W-:Y:S11]  /*4ae0*/  BRA.U !UP3, `(.L_x_89) ;  /* 0x000000010b347547 */ /* 0x000ff6000b800000 */
[----:B------:R-:W-:Y:S01]  /*4af0*/  UPLOP3.LUT UP0, UPT, UPT, UPT, UP2, 0x80, 0x8 ;  /* 0x000000000008789c */ /* 0x000fe20003f0f020 */
[----:B--2---:R-:W-:Y:S02]  /*4b00*/  HFMA2 R0, -RZ, RZ, 0, 5.9604644775390625e-08 ;  /* 0x00000001ff007431 */ /* 0x004fe400000001ff */
[----:B------:R-:W-:Y:S03]  /*4b10*/  IMAD.MOV.U32 R91, RZ, RZ, 0x1 ;  /* 0x00000001ff5b7424 */ /* 0x000fe600078e00ff */
[----:B------:R-:W-:Y:S05]  /*4b20*/  PLOP3.LUT P0, PT, PT, PT, UP0, 0x80, 0x8 ;  /* 0x000000000008781c */ /* 0x000fea0003f0f008 */
[----:B------:R-:W2:Y:S01]  /*4b30*/  @UP0 LDCU.64 UR10, c[0x0][0x888] ;  /* 0x00011100ff0a07ac */ /* 0x000ea20008000a00 */
[----:B------:R-:W-:Y:S07]  /*4b40*/  @UP0 UIMAD UR8, UR36, UR4, URZ ;  /* 0x00000004240802a4 */ /* 0x000fee000f8e02ff */
[----:B------:R-:W-:Y:S01]  /*4b50*/  @!P0 PRMT R91, R0, 0x7610, R91 ;  /* 0x00007610005b8816 */ /* 0x000fe2000000005b */
[----:B--2---:R-:W-:Y:S03]  /*4b60*/  @UP0 UIMAD.WIDE UR10, UR8, 0x4, UR10 ;  /* 0x00000004080a08a5 */ /* 0x004fe6000f8e020a */
[----:B------:R-:W2:Y:S03]  /*4b70*/  @!UP0 LDCU UR8, c[0x0][0x880] ;  /* 0x00011000ff0887ac */ /* 0x000ea60008000800 */
[----:B------:R-:W-:Y:S01]  /*4b80*/  IMAD.U32 R10, RZ, RZ, UR10 ;  /* 0x0000000aff0a7e24 */ /* 0x000fe2000f8e00ff */
[----:B------:R-:W-:Y:S05]  /*4b90*/  MOV R11, UR11 ;  /* 0x0000000b000b7c02 */ /* 0x000fea0008000f00 */
[----:B-----5:R3:W5:Y:S02]  /*4ba0*/  @P0 LDG.E R50, desc[UR46][R10.64] ;  /* 0x0000002e0a320981 */ /* 0x020764000c1e1900 */
[----:B--23--:R-:W-:Y:S07]  /*4bb0*/  @!P0 IMAD.U32 R50, RZ, RZ, UR8 ;  /* 0x00000008ff328e24 */ /* 0x00cfee000f8e00ff */
.L_x_89:
[----:B-----5:R-:W-:Y:S01]  /*4bc0*/  @!P2 ISETP.EQ.AND P0, PT, R50, RZ, PT ;  /* 0x000000ff3200a20c */ /* 0x020fe20003f02270 */
[----:B------:R-:W-:Y:S01]  /*4bd0*/  @!UPT UIADD3 URZ, UPT, UPT, URZ, URZ, URZ ;  /* 0x000000fffffff290 */ /* 0x000fe2000fffe0ff */
[----:B------:R-:W-:Y:S11]  /*4be0*/  @!P2 BRA `(.L_x_90) ;  /* 0x000000000014a947 */ /* 0x000ff60003800000 */
[----:B------:R-:W-:Y:S02]  /*4bf0*/  LOP3.LUT P2, RZ, R91, 0xff, RZ, 0xc0, !PT ;  /* 0x000000ff5bff7812 */ /* 0x000fe4000784c0ff */
[----:B------:R-:W-:Y:S04]  /*4c00*/  PLOP3.LUT P0, PT, PT, PT, UP0, 0x80, 0x8 ;  /* 0x000000000008781c */ /* 0x000fe80003f0f008 */
[----:B------:R-:W-:Y:S07]  /*4c10*/  PLOP3.LUT P0, PT, P0, PT, PT, 0x8, 0x80 ;  /* 0x000000000080781c */ /* 0x000fee000070e170 */
[----:B------:R-:W-:Y:S11]  /*4c20*/  @P2 ISETP.EQ.AND P0, PT, R50, RZ, PT ;  /* 0x000000ff3200220c */ /* 0x000ff60003f02270 */
[----:B------:R-:W-:Y:S02]  /*4c30*/  @!UPT UIADD3 URZ, UPT, UPT, URZ, URZ, URZ ;  /* 0x000000fffffff290 */ /* 0x000fe4000fffe0ff */
.L_x_90:
[----:B------:R-:W3:Y:S01]  /*4c40*/  SYNCS.PHASECHK.TRANS64.TRYWAIT P2, [UR7+0x160], R12 ;  /* 0x0001600cff0075a7 */ /* 0x000ee20008041107 */
[----:B------:R-:W-:Y:S04]  /*4c50*/  ELECT P4, URZ, PT ;  /* 0x0000000000ff782f */ /* 0x000fe80003880000 */
[----:B------:R-:W-:Y:S11]  /*4c60*/  PLOP3.LUT P4, PT, P0, P4, PT, 0xf2, 0x2f ;  /* 0x00000000002f781c */ /* 0x000ff60000789e72 */
[----:B------:R-:W-:Y:S02]  /*4c70*/  @!UPT UIADD3 URZ, UPT, UPT, URZ, URZ, URZ ;  /* 0x000000fffffff290 */ /* 0x000fe4000fffe0ff */
[----:B-1----:R-:W-:Y:S05]  /*4c80*/  @!P4 IADD3 R9, P0, PT, R32, 0x580, RZ ;  /* 0x000005802009c810 */ /* 0x002fea0007f1e0ff */
[----:B--2---:R-:W-:Y:S01]  /*4c90*/  @!P4 IMAD.X R0, RZ, RZ, R33, P0 ;  /* 0x000000ffff00c224 */ /* 0x004fe200000e0621 */
[----:B---3--:R-:W-:Y:S07]  /*4ca0*/  @!P2 BRA `(.L_x_91) ;  /* 0x0000005800e0a947 */ /* 0x008fee0003800000 */
.L_x_204:
[----:B------:R-:W-:Y:S01]  /*4cb0*/  @!P4 R2UR UR8, R0 ;  /* 0x000000000008c2ca */ /* 0x000fe200000e0000 */
[----:B------:R-:W-:Y:S01]  /*4cc0*/  VOTEU.ALL UP1, P4 ;  /* 0x0000000000ff7886 */ /* 0x000fe20002020000 */
[----:B------:R-:W-:Y:S01]  /*4cd0*/  @!P4 R2UR UR9, R9 ;  /* 0x000000000909c2ca */ /* 0x000fe200000e0000 */
[----:B------:R-:W-:Y:S01]  /*4ce0*/  @!P4 IMAD.MOV.U32 R0, RZ, RZ, 0x1000 ;  /* 0x00001000ff00c424 */ /* 0x000fe200078e00ff */
[----:B------:R-:W-:Y:S01]  /*4cf0*/  UMOV UR10, 0x0 ;  /* 0x00000000000a7882 */ /* 0x000fe20000000000 */
[----:B------:R-:W-:Y:S01]  /*4d00*/  UMOV UR11, 0x10000000 ;  /* 0x10000000000b7882 */ /* 0x000fe20000000000 */
[----:B------:R-:W-:Y:S01]  /*4d10*/  @!UP1 UIADD3 UR32, UPT, UPT, UR7, 0x400, URZ ;  /* 0x0000040007209890 */ /* 0x000fe2000fffe0ff */
[----:B------:R-:W-:Y:S01]  /*4d20*/  @!P4 IADD3 R9, P0, PT, R32, 0x580, RZ ;  /* 0x000005802009c810 */ /* 0x000fe20007f1e0ff */
[----:B------:R-:W-:Y:S05]  /*4d30*/  VOTEU.ALL UP1, P4 ;  /* 0x0000000000ff7886 */ /* 0x000fea0002020000 */
[----:B------:R-:W-:Y:S01]  /*4d40*/  IMAD.U32 R11, RZ, RZ, UR8 ;  /* 0x00000008ff0b7e24 */ /* 0x000fe2000f8e00ff */
[----:B------:R-:W-:Y:S01]  /*4d50*/  UPRMT UR8, UR37, 0x654, UR33 ;  /* 0x0000065425087896 */ /* 0x000fe20008000021 */
[----:B------:R-:W-:Y:S03]  /*4d60*/  IMAD.U32 R10, RZ, RZ, UR9 ;  /* 0x00000009ff0a7e24 */ /* 0x000fe6000f8e00ff */
[----:B------:R-:W-:Y:S02]  /*4d70*/  @!P4 R2UR UR15, R11 ;  /* 0x000000000b0fc2ca */ /* 0x000fe400000e0000 */
[----:B------:R-:W-:Y:S11]  /*4d80*/  @!P4 R2UR UR14, R10 ;  /* 0x000000000a0ec2ca */ /* 0x000ff600000e0000 */
[----:B------:R-:W-:Y:S02]  /*4d90*/  @!UPT UIADD3 URZ, UPT, UPT, URZ, URZ, URZ ;  /* 0x000000fffffff290 */ /* 0x000fe4000fffe0ff */
[----:B------:R2:W-:Y:S01]  /*4da0*/  @!UP1 UTMALDG.3D [UR32], [UR14], desc[UR10] ;  /* 0x00000a200e0095b4 */ /* 0x0005e20008011000 */
[----:B------:R3:W-:Y:S01]  /*4db0*/  @!P4 SYNCS.ARRIVE.TRANS64.RED.A0TR RZ, [UR7+0x140], R0 ;  /* 0x00014000ffffc9a7 */ /* 0x0007e20008300407 */
[----:B------:R-:W-:Y:S01]  /*4dc0*/  SYNCS.ARRIVE.TRANS64.RED.A1T0 RZ, [UR8], RZ ;  /* 0x000000ffffff79a7 */ /* 0x000fe20008100408 */
[----:B---3--:R-:W-:Y:S01]  /*4dd0*/  @!P4 IMAD.X R0, RZ, RZ, R33, P0 ;  /* 0x000000ffff00c224 */ /* 0x008fe200000e0621 */
[----:B------:R-:W3:Y:S02]  /*4de0*/  SYNCS.PHASECHK.TRANS64.TRYWAIT P2, [UR7+0x168], R12 ;  /* 0x0001680cff0075a7 */ /* 0x000ee40008041107 */
[----:B--23--:R-:W-:Y:S05]  /*4df0*/  @!P2 BRA `(.L_x_92) ;  /* 0x0000005800a4a947 */ /* 0x00cfea0003800000 */
.L_x_206:
        /* <DEDUP_REMOVED lines=8> */
[----:B------:R-:W-:Y:S01]  /*4e80*/  @!UP1 UIADD3 UR24, UPT, UPT, UR7, 0x1400, URZ ;  /* 0x0000140007189890 */ /* 0x000fe2000fffe0ff */
[----:B------:R-:W-:Y:S01]  /*4e90*/  VOTEU.ALL UP1, P4 ;  /* 0x0000000000ff7886 */ /* 0x000fe20002020000 */
[----:B------:R-:W-:Y:S01]  /*4ea0*/  UMOV UR27, UR35 ;  /* 0x00000023001b7c82 */ /* 0x000fe20008000000 */
[----:B------:R-:W-:Y:S02]  /*4eb0*/  UMOV UR28, UR36 ;  /* 0x00000024001c7c82 */ /* 0x000fe40008000000 */
[----:B------:R-:W-:Y:S01]  /*4ec0*/  IMAD.U32 R11, RZ, RZ, UR8 ;  /* 0x00000008ff0b7e24 */ /* 0x000fe2000f8e00ff */
[----:B------:R-:W-:Y:S01]  /*4ed0*/  UPRMT UR8, UR37, 0x654, UR25 ;  /* 0x0000065425087896 */ /* 0x000fe20008000019 */
[----:B------:R-:W-:Y:S02]  /*4ee0*/  IMAD.U32 R10, RZ, RZ, UR9 ;  /* 0x00000009ff0a7e24 */ /* 0x000fe4000f8e00ff */
[----:B------:R-:W-:Y:S01]  /*4ef0*/  @!P4 IMAD.X R20, RZ, RZ, R33, P0 ;  /* 0x000000ffff14c224 */ /* 0x000fe200000e0621 */
[----:B------:R-:W-:Y:S02]  /*4f00*/  @!P4 R2UR UR15, R11 ;  /* 0x000000000b0fc2ca */ /* 0x000fe400000e0000 */
[----:B------:R-:W-:Y:S11]  /*4f10*/  @!P4 R2UR UR14, R10 ;  /* 0x000000000a0ec2ca */ /* 0x000ff600000e0000 */
[----:B------:R-:W-:Y:S02]  /*4f20*/  @!UPT UIADD3 URZ, UPT, UPT, URZ, URZ, URZ ;  /* 0x000000fffffff290 */ /* 0x000fe4000fffe0ff */
[----:B------:R2:W-:Y:S01]  /*4f30*/  @!UP1 UTMALDG.3D [UR24], [UR14], desc[UR10] ;  /* 0x00000a180e0095b4 */ /* 0x0005e20008011000 */
[----:B------:R2:W-:Y:S01]  /*4f40*/  @!P4 SYNCS.ARRIVE.TRANS64.RED.A0TR RZ, [UR7+0x148], R0 ;  /* 0x00014800ffffc9a7 */ /* 0x0005e20008300407 */
[----:B------:R-:W-:Y:S01]  /*4f50*/  SYNCS.ARRIVE.TRANS64.RED.A1T0 RZ, [UR8], RZ ;  /* 0x000000ffffff79a7 */ /* 0x000fe20008100408 */
[----:B------:R-:W3:Y:S02]  /*4f60*/  SYNCS.PHASECHK.TRANS64.TRYWAIT P2, [UR7+0x170], R12 ;  /* 0x0001700cff0075a7 */ /* 0x000ee40008041107 */
[----:B--23--:R-:W-:Y:S05]  /*4f70*/  @!P2 BRA `(.L_x_93) ;  /* 0x00000058005ca947 */ /* 0x00cfea0003800000 */
.L_x_208:
[----:B------:R-:W2:Y:S01]  /*4f80*/  LDC.64 R14, c[0x0][0xb10] ;  /* 0x0002c400ff0e7b82 */ /* 0x000ea20000000a00 */
[----:B------:R-:W-:Y:S01]  /*4f90*/  @!P4 R2UR UR8, R20 ;  /* 0x000000001408c2ca */ /* 0x000fe200000e0000 */
[----:B------:R-:W-:Y:S01]  /*4fa0*/  VOTEU.ALL UP1, P4 ;  /* 0x0000000000ff7886 */ /* 0x000fe20002020000 */
[----:B------:R-:W-:Y:S01]  /*4fb0*/  @!P4 R2UR UR9, R21 ;  /* 0x000000001509c2ca */ /* 0x000fe200000e0000 */
[----:B------:R-:W-:Y:S01]  /*4fc0*/  UMOV UR10, 0x0 ;  /* 0x00000000000a7882 */ /* 0x000fe20000000000 */
[----:B------:R-:W-:Y:S03]  /*4fd0*/  UMOV UR11, 0x10000000 ;  /* 0x10000000000b7882 */ /* 0x000fe60000000000 */
[----:B------:R-:W3:Y:S01]  /*4fe0*/  LDC.64 R10, c[0x0][0xb18] ;  /* 0x0002c600ff0a7b82 */ /* 0x000ee20000000a00 */
[----:B------:R-:W-:Y:S01]  /*4ff0*/  @!UP1 UIADD3 UR18, UPT, UPT, UR34, 0x80, URZ ;  /* 0x0000008022129890 */ /* 0x000fe2000fffe0ff */
[----:B------:R-:W-:Y:S01]  /*5000*/  @P3 SHF.R.U32.HI R28, RZ, 0x10, R25 ;  /* 0x00000010ff1c3819 */ /* 0x000fe20000011619 */
[----:B------:R-:W-:Y:S01]  /*5010*/  @!UP1 UIADD3 UR16, UPT, UPT, UR7, 0x2400, URZ ;  /* 0x0000240007109890 */ /* 0x000fe2000fffe0ff */
[----:B------:R-:W-:Y:S01]  /*5020*/  VIADD R30, R30, 0x1 ;  /* 0x000000011e1e7836 */ /* 0x000fe20000000000 */
[----:B------:R-:W-:Y:S03]  /*5030*/  VOTEU.ALL UP1, P4 ;  /* 0x0000000000ff7886 */ /* 0x000fe60002020000 */
[----:B------:R-:W5:Y:S01]  /*5040*/  @!P1 LDC R0, c[0x0][0xb20] ;  /* 0x0002c800ff009b82 */ /* 0x000f620000000800 */
[----:B------:R-:W-:Y:S01]  /*5050*/  UMOV UR19, UR35 ;  /* 0x0000002300137c82 */ /* 0x000fe20008000000 */
[----:B------:R-:W-:Y:S01]  /*5060*/  IMAD.U32 R21, RZ, RZ, UR8 ;  /* 0x00000008ff157e24 */ /* 0x000fe2000f8e00ff */
[----:B------:R-:W-:Y:S05]  /*5070*/  UMOV UR20, UR36 ;  /* 0x0000002400147c82 */ /* 0x000fea0008000000 */
[----:B-1----:R-:W1:Y:S01]  /*5080*/  @!P1 LDC R3, c[0x0][0xb0c] ;  /* 0x0002c300ff039b82 */ /* 0x002e620000000800 */
[----:B------:R-:W-:Y:S01]  /*5090*/  IMAD.U32 R20, RZ, RZ, UR9 ;  /* 0x00000009ff147e24 */ /* 0x000fe2000f8e00ff */
[----:B------:R-:W-:Y:S01]  /*50a0*/  UPRMT UR8, UR37, 0x654, UR17 ;  /* 0x0000065425087896 */ /* 0x000fe20008000011 */
[----:B------:R-:W-:Y:S03]  /*50b0*/  @!P4 R2UR UR15, R21 ;  /* 0x00000000150fc2ca */ /* 0x000fe600000e0000 */
[----:B------:R-:W-:Y:S01]  /*50c0*/  @!P4 R2UR UR14, R20 ;  /* 0x00000000140ec2ca */ /* 0x000fe200000e0000 */
[----:B------:R-:W-:Y:S11]  /*50d0*/  @!P4 IMAD.MOV.U32 R20, RZ, RZ, 0x1000 ;  /* 0x00001000ff14c424 */ /* 0x000ff600078e00ff */
[----:B------:R-:W-:Y:S01]  /*50e0*/  @!UPT UIADD3 URZ, UPT, UPT, URZ, URZ, URZ ;  /* 0x000000fffffff290 */ /* 0x000fe2000fffe0ff */
[----:B------:R1:W-:Y:S01]  /*50f0*/  @!UP1 UTMALDG.3D [UR16], [UR14], desc[UR10] ;  /* 0x00000a100e0095b4 */ /* 0x0003e20008011000 */
[----:B------:R1:W-:Y:S02]  /*5100*/  @!P4 SYNCS.ARRIVE.TRANS64.RED.A0TR RZ, [UR7+0x150], R20 ;  /* 0x00015014ffffc9a7 */ /* 0x0003e40008300407 */
[----:B-1----:R-:W-:Y:S01]  /*5110*/  @!P1 ISETP.NE.AND P2, PT, R3, 0x1, PT ;  /* 0x000000010300980c */ /* 0x002fe20003f45270 */
[C---:B--2---:R-:W-:Y:S01]  /*5120*/  @!P1 IMAD.HI.U32 R14, R13.reuse, R14, RZ ;  /* 0x0000000e0d0e9227 */ /* 0x044fe200078e00ff */
[----:B---3--:R-:W-:Y:S03]  /*5130*/  @!P1 ISETP.NE.AND P0, PT, R10, 0x1, PT ;  /* 0x000000010a00980c */ /* 0x008fe60003f05270 */
[C---:B------:R-:W-:Y:S01]  /*5140*/  @!P1 IMAD.HI.U32 R11, R8.reuse, R11, RZ ;  /* 0x0000000b080b9227 */ /* 0x040fe200078e00ff */
[----:B------:R-:W-:Y:S04]  /*5150*/  @!P1 SHF.R.U32.HI R14, RZ, R15, R14 ;  /* 0x0000000fff0e9219 */ /* 0x000fe8000001160e */
[----:B-----5:R-:W-:Y:S01]  /*5160*/  @!P1 SHF.R.U32.HI R9, RZ, R0, R11 ;  /* 0x00000000ff099219 */ /* 0x020fe2000001160b */
[----:B------:R-:W-:Y:S01]  /*5170*/  SYNCS.ARRIVE.TRANS64.RED.A1T0 RZ, [UR8], RZ ;  /* 0x000000ffffff79a7 */ /* 0x000fe20008100408 */
[----:B------:R-:W-:Y:S02]  /*5180*/  @!P1 SEL R14, R13, R14, !P2 ;  /* 0x0000000e0d0e9207 */ /* 0x000fe40005000000 */
[----:B------:R-:W-:Y:S01]  /*5190*/  @!P1 SEL R9, R8, R9, !P0 ;  /* 0x0000000908099207 */ /* 0x000fe20004000000 */
[----:B------:R-:W1:Y:S04]  /*51a0*/  SYNCS.PHASECHK.TRANS64.TRYWAIT P5, [UR7+0x178], R12 ;  /* 0x0001780cff0075a7 */ /* 0x000e6800080a1107 */
[----:B------:R-:W-:Y:S02]  /*51b0*/  @!P1 IMAD.IADD R0, R9, 0x1, -R14 ;  /* 0x0000000109009824 */ /* 0x000fe400078e0a0e */
[----:B------:R-:W-:Y:S02]  /*51c0*/  @!P1 IMAD.IADD R9, R14, 0x1, -R9 ;  /* 0x000000010e099824 */ /* 0x000fe400078e0a09 */
[----:B------:R-:W-:Y:S02]  /*51d0*/  @!P1 IMAD R13, R0, R3, R13 ;  /* 0x00000003000d9224 */ /* 0x000fe400078e020d */
[----:B------:R-:W-:Y:S01]  /*51e0*/  @!P1 IMAD R8, R9, R10, R8 ;  /* 0x0000000a09089224 */ /* 0x000fe200078e0208 */
[----:B-1----:R-:W-:Y:S06]  /*51f0*/  @!P5 BRA `(.L_x_94) ;  /* 0x0000005400d4d947 */ /* 0x002fec0003800000 */
.L_x_210:
[----:B-1----:R-:W-:Y:S01]  /*5200*/  @!P4 IADD3 R3, P0, PT, R32, 0x580, RZ ;  /* 0x000005802003c810 */ /* 0x002fe20007f1e0ff */
[----:B------:R-:W-:Y:S01]  /*5210*/  VOTEU.ALL UP1, P4 ;  /* 0x0000000000ff7886 */ /* 0x000fe20002020000 */
[----:B------:R-:W-:Y:S01]  /*5220*/  UMOV UR18, 0x0 ;  /* 0x0000000000127882 */ /* 0x000fe20000000000 */
[----:B------:R-:W-:Y:S01]  /*5230*/  UMOV UR19, 0x10000000 ;  /* 0x1000000000137882 */ /* 0x000fe20000000000 */
[----:B------:R-:W-:Y:S01]  /*5240*/  @!P4 R2UR UR9, R3 ;  /* 0x000000000309c2ca */ /* 0x000fe200000e0000 */
[----:B------:R-:W-:Y:S01]  /*5250*/  @!P4 IMAD.X R0, RZ, RZ, R33, P0 ;  /* 0x000000ffff00c224 */ /* 0x000fe200000e0621 */
[----:B------:R-:W-:Y:S01]  /*5260*/  @!UP1 UIADD3 UR10, UPT, UPT, UR34, 0xc0, URZ ;  /* 0x000000c0220a9890 */ /* 0x000fe2000fffe0ff */
[----:B------:R-:W-:Y:S01]  /*5270*/  ISETP.NE.AND P0, PT, R30, 0x2, PT ;  /* 0x000000021e00780c */ /* 0x000fe20003f05270 */
[----:B------:R-:W-:Y:S01]  /*5280*/  UMOV UR11, UR35 ;  /* 0x00000023000b7c82 */ /* 0x000fe20008000000 */
[----:B------:R-:W-:Y:S01]  /*5290*/  UMOV UR12, UR36 ;  /* 0x00000024000c7c82 */ /* 0x000fe20008000000 */
[----:B------:R-:W-:Y:S01]  /*52a0*/  @!P4 R2UR UR8, R0 ;  /* 0x000000000008c2ca */ /* 0x000fe200000e0000 */
[----:B------:R-:W-:Y:S01]  /*52b0*/  IMAD.IADD R20, R8, 0x1, R83 ;  /* 0x0000000108147824 */ /* 0x000fe200078e0253 */
[----:B------:R-:W-:Y:S01]  /*52c0*/  @P3 R2UR UR36, R28 ;  /* 0x000000001c2432ca */ /* 0x000fe200000e0000 */
[----:B------:R-:W-:Y:S01]  /*52d0*/  IMAD.IADD R21, R13, 0x1, R90 ;  /* 0x000000010d157824 */ /* 0x000fe200078e025a */
[----:B------:R-:W-:Y:S02]  /*52e0*/  SEL R0, RZ, 0x1, P0 ;  /* 0x00000001ff007807 */ /* 0x000fe40000000000 */
[----:B------:R-:W-:Y:S01]  /*52f0*/  LOP3.LUT R31, R31, 0x1, RZ, 0x3c, !PT ;  /* 0x000000011f1f7812 */ /* 0x000fe200078e3cff */
[----:B------:R-:W-:Y:S01]  /*5300*/  IMAD.U32 R10, RZ, RZ, UR9 ;  /* 0x00000009ff0a7e24 */ /* 0x000fe2000f8e00ff */
[----:B------:R-:W-:Y:S01]  /*5310*/  @!UP1 UIADD3 UR9, UPT, UPT, UR7, 0x158, URZ ;  /* 0x0000015807099890 */ /* 0x000fe2000fffe0ff */
[----:B------:R-:W-:Y:S02]  /*5320*/  LOP3.LUT R29, R29, R0, RZ, 0x3c, !PT ;  /* 0x000000001d1d7212 */ /* 0x000fe400078e3cff */
[----:B------:R-:W-:Y:S02]  /*5330*/  SEL R30, R30, RZ, P0 ;  /* 0x000000ff1e1e7207 */ /* 0x000fe40000000000 */
[----:B------:R-:W-:Y:S01]  /*5340*/  IMAD.U32 R11, RZ, RZ, UR8 ;  /* 0x00000008ff0b7e24 */ /* 0x000fe2000f8e00ff */
[----:B------:R-:W-:Y:S01]  /*5350*/  @!P4 R2UR UR14, R10 ;  /* 0x000000000a0ec2ca */ /* 0x000fe200000e0000 */
[----:B------:R-:W-:Y:S01]  /*5360*/  @!UP1 UIADD3 UR8, UPT, UPT, UR7, 0x3400, URZ ;  /* 0x0000340007089890 */ /* 0x000fe2000fffe0ff */
[----:B------:R-:W-:Y:S02]  /*5370*/  VOTEU.ALL UP1, P4 ;  /* 0x0000000000ff7886 */ /* 0x000fe40002020000 */
[----:B------:R-:W-:Y:S11]  /*5380*/  @!P4 R2UR UR15, R11 ;  /* 0x000000000b0fc2ca */ /* 0x000ff600000e0000 */
[----:B------:R-:W-:Y:S02]  /*5390*/  @!UPT UIADD3 URZ, UPT, UPT, URZ, URZ, URZ ;  /* 0x000000fffffff290 */ /* 0x000fe4000fffe0ff */
[----:B------:R2:W-:Y:S01]  /*53a0*/  @!UP1 UTMALDG.3D [UR8], [UR14], desc[UR18] ;  /* 0x000012080e0095b4 */ /* 0x0005e20008011000 */
[----:B------:R2:W-:Y:S01]  /*53b0*/  @!P4 SYNCS.ARRIVE.TRANS64.RED.A0TR RZ, [UR7+0x158], R23 ;  /* 0x00015817ffffc9a7 */ /* 0x0005e20008300407 */
[----:B------:R-:W-:Y:S01]  /*53c0*/  UPLOP3.LUT UP1, UPT, UPT, UPT, UPT, 0x80, 0x8 ;  /* 0x000000000008789c */ /* 0x000fe20003f2f070 */
[----:B------:R-:W-:Y:S01]  /*53d0*/  SYNCS.ARRIVE.TRANS64.RED.A1T0 RZ, [UR13], RZ ;  /* 0x000000ffffff79a7 */ /* 0x000fe2000810040d */
[----:B------:R-:W-:Y:S09]  /*53e0*/  @P3 BRA `(.L_x_95) ;  /* 0xfffffff000943947 */ /* 0x000ff2000383ffff */
[----:B------:R-:W-:-:S04]  /*53f0*/  SHF.L.U32 R3, R31, 0x1f, RZ ;  /* 0x0000001f1f037819 */ /* 0x000fc800000006ff */
[----:B------:R-:W1:Y:S02]  /*5400*/  SYNCS.PHASECHK.TRANS64.TRYWAIT P0, [UR7+0x160], R3 ;  /* 0x00016003ff0075a7 */ /* 0x000e640008001107 */
[----:B-1----:R-:W-:Y:S05]  /*5410*/  @!P0 BRA `(.L_x_96) ;  /* 0x0000005400648947 */ /* 0x002fea0003800000 */
.L_x_212:
[----:B------:R-:W3:Y:S02]  /*5420*/  SYNCS.PHASECHK.TRANS64.TRYWAIT P0, [UR7+0x168], R3 ;  /* 0x00016803ff0075a7 */ /* 0x000ee40008001107 */
[----:B---3--:R-:W-:Y:S05]  /*5430*/  @!P0 BRA `(.L_x_97) ;  /* 0x0000005400748947 */ /* 0x008fea0003800000 */
.L_x_214:
[----:B------:R-:W3:Y:S02]  /*5440*/  SYNCS.PHASECHK.TRANS64.TRYWAIT P0, [UR7+0x170], R3 ;  /* 0x00017003ff0075a7 */ /* 0x000ee40008001107 */
[----:B---3--:R-:W-:Y:S05]  /*5450*/  @!P0 BRA `(.L_x_98) ;  /* 0x0000005400848947 */ /* 0x008fea0003800000 */
.L_x_216:
[----:B-1----:R-:W-:-:S07]  /*5460*/  MOV R0, UR7 ;  /* 0x0000000700007c02 */ /* 0x002fce0008000f00 */
.L_x_99:
[----:B-1----:R-:W-:-:S04]  /*5470*/  SHF.L.U32 R3, R31, 0x1f, RZ ;  /* 0x0000001f1f037819 */ /* 0x002fc800000006ff */
[----:B------:R1:W3:Y:S03]  /*5480*/  SYNCS.PHASECHK.TRANS64.TRYWAIT P0, [R0+URZ+0x178], R3 ;  /* 0x00017803000075a7 */ /* 0x0002e600080011ff */
[----:B---3--:R-:W-:Y:S05]  /*5490*/  @!P0 NANOSLEEP.SYNCS 0x989680 ;  /* 0x009896800000895d */ /* 0x008fea0003900000 */
[----:B------:R-:W3:Y:S02]  /*54a0*/  @!P0 SYNCS.PHASECHK.TRANS64 P0, [R0+URZ+0x178], R3 ;  /* 0x00017803000085a7 */ /* 0x000ee400080010ff */
[----:B--23--:R-:W-:Y:S05]  /*54b0*/  @P0 EXIT ;  /* 0x000000000000094d */ /* 0x00cfea0003800000 */
[----:B------:R-:W-:Y:S05]  /*54c0*/  BRA `(.L_x_99) ;  /* 0xfffffffc00e87947 */ /* 0x000fea000383ffff */
.L_x_84:
[----:B------:R-:W-:-:S06]  /*54d0*/  UISETP.GE.AND UP1, UPT, UR8, 0x4, UPT ;  /* 0x000000040800788c */ /* 0x000fcc000bf26270 */
[----:B------:R-:W-:-:S13]  /*54e0*/  PLOP3.LUT P0, PT, PT, PT, UP1, 0x80, 0x8 ;  /* 0x000000000008781c */ /* 0x000fda0003f0f018 */
[----:B------:R-:W-:Y:S05]  /*54f0*/  @!P0 EXIT ;  /* 0x000000000000894d */ /* 0x000fea0003800000 */
[----:B------:R-:W-:Y:S01]  /*5500*/  BAR.SYNC.DEFER_BLOCKING 0x6, 0xa0 ;  /* 0x0182800000007b1d */ /* 0x000fe20000010000 */
[C---:B------:R-:W-:Y:S01]  /*5510*/  IMAD.SHL.U32 R2, R103.reuse, 0x40, RZ ;  /* 0x0000004067027824 */ /* 0x040fe200078e00ff */
[C---:B------:R-:W-:Y:S01]  /*5520*/  LOP3.LUT R105, R103.reuse, 0x60, RZ, 0xc0, !PT ;  /* 0x0000006067697812 */ /* 0x040fe200078ec0ff */
[C---:B------:R-:W-:Y:S02]  /*5530*/  IMAD.SHL.U32 R95, R103.reuse, 0x20, RZ ;  /* 0x00000020675f7824 */ /* 0x040fe400078e00ff */
[----:B------:R-:W-:Y:S02]  /*5540*/  HFMA2 R44, -RZ, RZ, 0, 0 ;  /* 0x00000000ff2c7431 */ /* 0x000fe400000001ff */
[C---:B------:R-:W-:Y:S01]  /*5550*/  IMAD.SHL.U32 R0, R103.reuse, 0x8, RZ ;  /* 0x0000000867007824 */ /* 0x040fe200078e00ff */
[----:B------:R-:W-:Y:S01]  /*5560*/  UMOV UR49, 0x400 ;  /* 0x0000040000317882 */ /* 0x000fe20000000000 */
[----:B------:R-:W1:Y:S01]  /*5570*/  LDC R93, c[0x0][0x370] ;  /* 0x0000dc00ff5d7b82 */ /* 0x000e620000000800 */
[----:B------:R-:W-:Y:S01]  /*5580*/  ULEA UR49, UR37, UR49, 0x18 ;  /* 0x0000003125317291 */ /* 0x000fe2000f8ec0ff */
[----:B------:R-:W-:Y:S01]  /*5590*/  LOP3.LUT R5, R2, 0x180, RZ, 0xc0, !PT ;  /* 0x0000018002057812 */ /* 0x000fe200078ec0ff */
[----:B------:R-:W-:Y:S01]  /*55a0*/  IMAD.U32 R46, R103, 0x10000, RZ ;  /* 0x00010000672e7824 */ /* 0x000fe200078e00ff */
[----:B------:R-:W-:Y:S01]  /*55b0*/  LOP3.LUT R95, R95, 0xc00, RZ, 0xc0, !PT ;  /* 0x00000c005f5f7812 */ /* 0x000fe200078ec0ff */
[----:B------:R-:W-:Y:S01]  /*55c0*/  UIADD3 UR4, UPT, UPT, UR49, 0x4400, URZ ;  /* 0x0000440031047890 */ /* 0x000fe2000fffe0ff */
[----:B------:R-:W-:Y:S01]  /*55d0*/  LOP3.LUT R0, R5, 0x30, R0, 0xf8, !PT ;  /* 0x0000003005007812 */ /* 0x000fe200078ef800 */
[----:B------:R-:W-:Y:S01]  /*55e0*/  IMAD.SHL.U32 R5, R103, 0x2, RZ ;  /* 0x0000000267057824 */ /* 0x000fe200078e00ff */
[----:B------:R-:W2:Y:S01]  /*55f0*/  LDC R42, c[0x0][0xb0c] ;  /* 0x0002c300ff2a7b82 */ /* 0x000ea20000000800 */
[----:B------:R-:W-:Y:S01]  /*5600*/  LOP3.LUT R95, R95, 0x40, R2, 0xf8, !PT ;  /* 0x000000405f5f7812 */ /* 0x000fe200078ef802 */
[----:B------:R-:W-:Y:S01]  /*5610*/  IMAD.MOV.U32 R102, RZ, RZ, RZ ;  /* 0x000000ffff667224 */ /* 0x000fe200078e00ff */
[----:B------:R-:W-:Y:S01]  /*5620*/  LOP3.LUT R46, R46, 0x600000, RZ, 0xc0, !PT ;  /* 0x006000002e2e7812 */ /* 0x000fe200078ec0ff */
[----:B------:R-:W-:Y:S01]  /*5630*/  IMAD.MOV.U32 R107, RZ, RZ, RZ ;  /* 0x000000ffff6b7224 */ /* 0x000fe200078e00ff */
[----:B------:R-:W-:-:S02]  /*5640*/  LOP3.LUT R0, R0, 0x20, R5, 0x78, !PT ;  /* 0x0000002000007812 */ /* 0x000fc400078e7805 */
[----:B------:R-:W-:Y:S02]  /*5650*/  CS2R R100, SRZ ;  /* 0x0000000000647805 */ /* 0x000fe4000001ff00 */
[----:B------:R-:W-:Y:S01]  /*5660*/  LOP3.LUT R95, R95, 0x200, R2, 0xf8, !PT ;  /* 0x000002005f5f7812 */ /* 0x000fe200078ef802 */
[----:B------:R-:W4:Y:S01]  /*5670*/  LDC R92, c[0x0][0xb20] ;  /* 0x0002c800ff5c7b82 */ /* 0x000f220000000800 */
[----:B------:R-:W3:Y:S01]  /*5680*/  LDS R3, [UR49+0x240] ;  /* 0x00024031ff037984 */ /* 0x000ee20008000800 */
[----:B------:R-:W-:Y:S01]  /*5690*/  LOP3.LUT R103, R103, 0x2, RZ, 0xc0, !PT ;  /* 0x0000000267677812 */ /* 0x000fe200078ec0ff */
[----:B------:R-:W-:Y:S01]  /*56a0*/  IMAD.MOV.U32 R99, RZ, RZ, RZ ;  /* 0x000000ffff637224 */ /* 0x000fe200078e00ff */
[----:B------:R-:W-:Y:S01]  /*56b0*/  LOP3.LUT R95, R95, R0, RZ, 0xfc, !PT ;  /* 0x000000005f5f7212 */ /* 0x000fe200078efcff */
[----:B------:R-:W-:Y:S01]  /*56c0*/  IMAD.U32 R104, RZ, RZ, UR4 ;  /* 0x00000004ff687e24 */ /* 0x000fe2000f8e00ff */
[----:B------:R-:W-:Y:S01]  /*56d0*/  IADD3 R97, PT, PT, -R103, RZ, RZ ;  /* 0x000000ff67617210 */ /* 0x000fe20007ffe1ff */
[----:B------:R-:W1:Y:S01]  /*56e0*/  LDCU.64 UR52, c[0x0][0x348] ;  /* 0x00006900ff3477ac */ /* 0x000e620008000a00 */
[----:B------:R-:W1:Y:S01]  /*56f0*/  LDC R41, c[0x0][0xb30] ;  /* 0x0002cc00ff297b82 */ /* 0x000e620000000800 */
[----:B------:R-:W1:Y:S01]  /*5700*/  LDCU.64 UR38, c[0x0][0x888] ;  /* 0x00011100ff2677ac */ /* 0x000e620008000a00 */
[----:B------:R-:W1:Y:S06]  /*5710*/  LDCU.64 UR44, c[0x0][0x890] ;  /* 0x00011200ff2c77ac */ /* 0x000e6c0008000a00 */
[----:B------:R-:W1:Y:S01]  /*5720*/  LDC.64 R88, c[0x0][0xb10] ;  /* 0x0002c400ff587b82 */ /* 0x000e620000000a00 */
[----:B------:R-:W-:-:S07]  /*5730*/  UIADD3 UR48, UPT, UPT, UR49, 0x400, URZ ;  /* 0x0000040031307890 */ /* 0x000fce000fffe0ff */
[----:B------:R-:W1:Y:S08]  /*5740*/  LDC.64 R38, c[0x0][0xb18] ;  /* 0x0002c600ff267b82 */ /* 0x000e700000000a00 */
[----:B------:R-:W1:Y:S08]  /*5750*/  LDC.64 R36, c[0x0][0xb28] ;  /* 0x0002ca00ff247b82 */ /* 0x000e700000000a00 */
[----:B------:R-:W1:Y:S01]  /*5760*/  LDC.64 R86, c[0x0][0x8b0] ;  /* 0x00022c00ff567b82 */ /* 0x000e620000000a00 */
[----:B---3--:R-:W-:-:S07]  /*5770*/  IMAD.IADD R46, R3, 0x1, R46 ;  /* 0x00000001032e7824 */ /* 0x008fce00078e022e */
[----:B------:R-:W3:Y:S08]  /*5780*/  LDC.64 R84, c[0x0][0x8a8] ;  /* 0x00022a00ff547b82 */ /* 0x000ef00000000a00 */
[----:B--2-4-:R-:W1:Y:S02]  /*5790*/  LDC R94, c[0x0][0x374] ;  /* 0x0000dd00ff5e7b82 */ /* 0x014e640000000800 */
.L_x_141:
[----:B------:R-:W-:Y:S02]  /*57a0*/  LEA R0, R107, UR49, 0x3 ;  /* 0x000000316b007c11 */ /* 0x000fe4000f8e18ff */
[----:B------:R-:W-:Y:S02]  /*57b0*/  SHF.L.U32 R3, R101, 0x1f, RZ ;  /* 0x0000001f65037819 */ /* 0x000fe400000006ff */
[----:B------:R-:W-:Y:S02]  /*57c0*/  LEA R16, R107, UR49, 0x4 ;  /* 0x000000316b107c11 */ /* 0x000fe4000f8e20ff */
[----:B------:R-:W2:Y:S02]  /*57d0*/  SYNCS.PHASECHK.TRANS64.TRYWAIT P0, [R0+URZ+0x190], R3 ;  /* 0x00019003000075a7 */ /* 0x000ea400080011ff */
[----:B-12---:R-:W-:Y:S05]  /*57e0*/  @!P0 BRA `(.L_x_100) ;  /* 0x0000005000b88947 */ /* 0x006fea0003800000 */
.L_x_217:
[----:B------:R-:W4:Y:S01]  /*57f0*/  LDC.64 R12, c[0x0][0xb10] ;  /* 0x0002c400ff0c7b82 */ /* 0x000f220000000a00 */
[----:B------:R-:W3:Y:S01]  /*5800*/  LDS.128 R16, [R16+0x220] ;  /* 0x0002200010107984 */ /* 0x000ee20000000c00 */
[----:B-1----:R-:W-:Y:S01]  /*5810*/  ISETP.NE.AND P1, PT, R41, 0x1, PT ;  /* 0x000000012900780c */ /* 0x002fe20003f25270 */
[----:B--2---:R-:W-:Y:S01]  /*5820*/  VIADD R0, R0, 0x1a0 ;  /* 0x000001a000007836 */ /* 0x004fe20000000000 */
[----:B------:R-:W-:Y:S04]  /*5830*/  ISETP.GE.AND P0, PT, R40, 0x1, PT ;  /* 0x000000012800780c */ /* 0x000fe80003f06270 */
[----:B------:R-:W1:Y:S01]  /*5840*/  LDC.64 R10, c[0x0][0xb18] ;  /* 0x0002c600ff0a7b82 */ /* 0x000e620000000a00 */
[----:B------:R-:W-:Y:S01]  /*5850*/  PRMT R0, RZ, 0x654, R0 ;  /* 0x00000654ff007816 */ /* 0x000fe20000000000 */
[----:B------:R-:W-:Y:S01]  /*5860*/  @!PT LDS RZ, [RZ] ;  /* 0x00000000fffff984 */ /* 0x000fe20000000800 */
[----:B------:R-:W-:Y:S01]  /*5870*/  @!PT LDS RZ, [RZ] ;  /* 0x00000000fffff984 */ /* 0x000fe20000000800 */
[----:B------:R-:W-:Y:S01]  /*5880*/  @!PT LDS RZ, [RZ] ;  /* 0x00000000fffff984 */ /* 0x000fe20000000800 */
[----:B------:R-:W-:Y:S01]  /*5890*/  @!PT LDS RZ, [RZ] ;  /* 0x00000000fffff984 */ /* 0x000fe20000000800 */
[----:B------:R2:W-:Y:S06]  /*58a0*/  MEMBAR.ALL.CTA ;  /* 0x0000000000007992 */ /* 0x0005ec0000008000 */
[----:B--2---:R-:W2:Y:S01]  /*58b0*/  FENCE.VIEW.ASYNC.S ;  /* 0x00000000000073c6 */ /* 0x004ea20000000000 */
[----:B------:R-:W1:Y:S08]  /*58c0*/  @!P1 LDC R14, c[0x0][0xb20] ;  /* 0x0002c800ff0e9b82 */ /* 0x000e700000000800 */
[----:B------:R-:W1:Y:S01]  /*58d0*/  @!P1 LDC R9, c[0x0][0xb0c] ;  /* 0x0002c300ff099b82 */ /* 0x000e620000000800 */
[----:B--2---:R2:W-:Y:S01]  /*58e0*/  SYNCS.ARRIVE.TRANS64.RED.A1T0 RZ, [R0+URZ], RZ ;  /* 0x000000ff00ff79a7 */ /* 0x0045e200081004ff */
[----:B---3--:R-:W-:Y:S04]  /*58f0*/  LOP3.LUT P4, RZ, R18, 0x1, RZ, 0xc0, !PT ;  /* 0x0000000112ff7812 */ /* 0x008fe8000788c0ff */
[----:B------:R-:W-:Y:S09]  /*5900*/  P2R R106, PR, RZ, 0x10 ;  /* 0x00000010ff6a7803 */ /* 0x000ff20000000000 */
[----:B------:R-:W-:Y:S02]  /*5910*/  @P4 MOV R45, R16 ;  /* 0x00000010002d4202 */ /* 0x000fe40000000f00 */
[----:B------:R-:W-:Y:S01]  /*5920*/  @P4 LOP3.LUT R43, R17, 0xffff, RZ, 0xc0, !PT ;  /* 0x0000ffff112b4812 */ /* 0x000fe200078ec0ff */
[----:B--2-4-:R-:W-:Y:S06]  /*5930*/  @!P0 BRA `(.L_x_101) ;  /* 0x0000000000a48947 */ /* 0x014fec0003800000 */
[----:B------:R-:W-:Y:S01]  /*5940*/  IMAD.HI.U32 R23, R94, R39, RZ ;  /* 0x000000275e177227 */ /* 0x000fe200078e00ff */
[----:B------:R-:W-:Y:S02]  /*5950*/  ISETP.NE.AND P0, PT, R38, 0x1, PT ;  /* 0x000000012600780c */ /* 0x000fe40003f05270 */
[----:B------:R-:W-:Y:S01]  /*5960*/  ISETP.NE.AND P2, PT, R40, 0x1, PT ;  /* 0x000000012800780c */ /* 0x000fe20003f45270 */
[----:B------:R-:W-:Y:S01]  /*5970*/  IMAD.HI.U32 R22, R93, R88, RZ ;  /* 0x000000585d167227 */ /* 0x000fe200078e00ff */
[----:B------:R-:W-:Y:S02]  /*5980*/  SHF.R.U32.HI R23, RZ, R92, R23 ;  /* 0x0000005cff177219 */ /* 0x000fe40000011617 */
[----:B------:R-:W-:Y:S01]  /*5990*/  ISETP.NE.AND P3, PT, R42, 0x1, PT ;  /* 0x000000012a00780c */ /* 0x000fe20003f65270 */
[----:B------:R-:W-:Y:S01]  /*59a0*/  IMAD.HI.U32 R26, R45, R88, RZ ;  /* 0x000000582d1a7227 */ /* 0x000fe200078e00ff */
[----:B------:R-:W-:Y:S02]  /*59b0*/  SHF.R.U32.HI R22, RZ, R89, R22 ;  /* 0x00000059ff167219 */ /* 0x000fe40000011616 */
[----:B------:R-:W-:Y:S01]  /*59c0*/  SEL R3, R94, R23, !P0 ;  /* 0x000000175e037207 */ /* 0x000fe20004000000 */
[----:B------:R-:W-:Y:S01]  /*59d0*/  IMAD.HI.U32 R23, R43, R39, RZ ;  /* 0x000000272b177227 */ /* 0x000fe200078e00ff */
[----:B------:R-:W-:Y:S02]  /*59e0*/  SEL R7, R93, R22, !P3 ;  /* 0x000000165d077207 */ /* 0x000fe40005800000 */
[----:B------:R-:W-:Y:S01]  /*59f0*/  SHF.R.U32.HI R26, RZ, R89, R26 ;  /* 0x00000059ff1a7219 */ /* 0x000fe2000001161a */
[-C--:B------:R-:W-:Y:S04]  /*5a00*/  IMAD.HI.U32 R22, R3, R36.reuse, RZ ;  /* 0x0000002403167227 */ /* 0x080fe800078e00ff */
[----:B------:R-:W-:Y:S01]  /*5a10*/  IMAD.HI.U32 R24, R7, R36, RZ ;  /* 0x0000002407187227 */ /* 0x000fe200078e00ff */
[-C--:B------:R-:W-:Y:S02]  /*5a20*/  @P2 SHF.R.U32.HI R3, RZ, R37.reuse, R22 ;  /* 0x00000025ff032219 */ /* 0x080fe40000011616 */
[----:B------:R-:W-:Y:S02]  /*5a30*/  SHF.R.U32.HI R22, RZ, R92, R23 ;  /* 0x0000005cff167219 */ /* 0x000fe40000011617 */
[----:B------:R-:W-:Y:S01]  /*5a40*/  @P2 SHF.R.U32.HI R7, RZ, R37, R24 ;  /* 0x00000025ff072219 */ /* 0x000fe20000011618 */
[C---:B------:R-:W-:Y:S01]  /*5a50*/  IMAD R2, R40.reuse, R3, RZ ;  /* 0x0000000328027224 */ /* 0x040fe200078e02ff */
[----:B------:R-:W-:Y:S02]  /*5a60*/  SEL R5, R43, R22, !P0 ;  /* 0x000000162b057207 */ /* 0x000fe40004000000 */
[----:B------:R-:W-:Y:S01]  /*5a70*/  SEL R3, R45, R26, !P3 ;  /* 0x0000001a2d037207 */ /* 0x000fe20005800000 */
[----:B------:R-:W-:Y:S01]  /*5a80*/  IMAD R4, R40, R7, RZ ;  /* 0x0000000728047224 */ /* 0x000fe200078e02ff */
[C---:B------:R-:W-:Y:S01]  /*5a90*/  ISETP.GE.AND P0, PT, R5.reuse, R2, PT ;  /* 0x000000020500720c */ /* 0x040fe20003f06270 */
[----:B------:R-:W-:Y:S03]  /*5aa0*/  IMAD.HI.U32 R6, R5, R36, RZ ;  /* 0x0000002405067227 */ /* 0x000fe600078e00ff */
[----:B------:R-:W-:Y:S01]  /*5ab0*/  ISETP.GE.OR P0, PT, R3, R4, P0 ;  /* 0x000000040300720c */ /* 0x000fe20000706670 */
[----:B------:R-:W-:Y:S01]  /*5ac0*/  IMAD.MOV R4, RZ, RZ, -R3 ;  /* 0x000000ffff047224 */ /* 0x000fe200078e0a03 */
[-C--:B------:R-:W-:Y:S03]  /*5ad0*/  SHF.R.U32.HI R6, RZ, R37.reuse, R6 ;  /* 0x00000025ff067219 */ /* 0x080fe60000011606 */
[----:B------:R-:W-:Y:S01]  /*5ae0*/  IMAD R45, R42, R4, R45 ;  /* 0x000000042a2d7224 */ /* 0x000fe200078e022d */
[----:B------:R-:W-:Y:S05]  /*5af0*/  SEL R15, R5, R6, !P2 ;  /* 0x00000006050f7207 */ /* 0x000fea0005000000 */
[----:B------:R-:W-:Y:S02]  /*5b00*/  IMAD.MOV R6, RZ, RZ, -R15 ;  /* 0x000000ffff067224 */ /* 0x000fe400078e0a0f */
[C---:B------:R-:W-:Y:S04]  /*5b10*/  @!P0 IMAD.HI.U32 R2, R3.reuse, R36, RZ ;  /* 0x0000002403028227 */ /* 0x040fe800078e00ff */
[----:B------:R-:W-:Y:S01]  /*5b20*/  IMAD R6, R40, R6, R5 ;  /* 0x0000000628067224 */ /* 0x000fe200078e0205 */
[----:B------:R-:W-:Y:S04]  /*5b30*/  @!P0 SHF.R.U32.HI R2, RZ, R37, R2 ;  /* 0x00000025ff028219 */ /* 0x000fe80000011602 */
[----:B------:R-:W-:Y:S02]  /*5b40*/  @!P0 SEL R0, R3, R2, !P2 ;  /* 0x0000000203008207 */ /* 0x000fe40005000000 */
[----:B------:R-:W-:Y:S02]  /*5b50*/  IADD3 R2, PT, PT, -R5, RZ, RZ ;  /* 0x000000ff05027210 */ /* 0x000fe40007ffe1ff */
[----:B------:R-:W-:Y:S01]  /*5b60*/  @!P0 IADD3 R8, PT, PT, R15, -R0, RZ ;  /* 0x800000000f088210 */ /* 0x000fe20007ffe0ff */
[----:B------:R-:W-:Y:S02]  /*5b70*/  @!P0 IMAD R0, R7, R6, R0 ;  /* 0x0000000607008224 */ /* 0x000fe400078e0200 */
[----:B------:R-:W-:Y:S02]  /*5b80*/  IMAD R43, R38, R2, R43 ;  /* 0x00000002262b7224 */ /* 0x000fe400078e022b */
[----:B------:R-:W-:Y:S02]  /*5b90*/  @!P0 IMAD R5, R8, R40, R3 ;  /* 0x0000002808058224 */ /* 0x000fe400078e0203 */
[----:B------:R-:W-:Y:S04]  /*5ba0*/  @!P0 IMAD.MOV.U32 R3, RZ, RZ, R0 ;  /* 0x000000ffff038224 */ /* 0x000fe800078e0000 */
[----:B------:R-:W-:Y:S02]  /*5bb0*/  IMAD R45, R3, R42, R45 ;  /* 0x0000002a032d7224 */ /* 0x000fe400078e022d */
[----:B------:R-:W-:Y:S07]  /*5bc0*/  IMAD R43, R5, R38, R43 ;  /* 0x00000026052b7224 */ /* 0x000fee00078e022b */
.L_x_101:
[----:B-1----:R-:W-:Y:S01]  /*5bd0*/  @!P1 ISETP.NE.AND P0, PT, R10, 0x1, PT ;  /* 0x000000010a00980c */ /* 0x002fe20003f05270 */
[----:B------:R-:W-:Y:S01]  /*5be0*/  @!P1 IMAD.HI.U32 R0, R45, R12, RZ ;  /* 0x0000000c2d009227 */ /* 0x000fe200078e00ff */
[----:B------:R-:W-:Y:S01]  /*5bf0*/  @!P1 ISETP.NE.AND P2, PT, R9, 0x1, PT ;  /* 0x000000010900980c */ /* 0x000fe20003f45270 */
[----:B------:R-:W-:Y:S01]  /*5c00*/  ULOP3.LUT UP0, URZ, UR48, 0x1b0, URZ, 0xc0, !UPT ;  /* 0x000001b030ff7892 */ /* 0x000fe2000f80c0ff */
[----:B------:R-:W-:Y:S01]  /*5c10*/  R2UR UR42, R21 ;  /* 0x00000000152a72ca */ /* 0x000fe200000e0000 */
[----:B------:R-:W-:Y:S01]  /*5c20*/  @!P1 IMAD.HI.U32 R3, R43, R11, RZ ;  /* 0x0000000b2b039227 */ /* 0x000fe200078e00ff */
[----:B------:R-:W-:Y:S02]  /*5c30*/  @!P1 SHF.R.U32.HI R0, RZ, R13, R0 ;  /* 0x0000000dff009219 */ /* 0x000fe40000011600 */
[----:B------:R-:W-:Y:S01]  /*5c40*/  R2UR UR41, R20 ;  /* 0x00000000142972ca */ /* 0x000fe200000e0000 */
[----:B------:R-:W-:Y:S01]  /*5c50*/  VIADD R107, R107, 0x1 ;  /* 0x000000016b6b7836 */ /* 0x000fe20000000000 */
[----:B------:R-:W-:Y:S02]  /*5c60*/  @!P1 SHF.R.U32.HI R2, RZ, R14, R3 ;  /* 0x0000000eff029219 */ /* 0x000fe40000011603 */
[----:B------:R-:W-:Y:S02]  /*5c70*/  @!P1 SEL R3, R45, R0, !P2 ;  /* 0x000000002d039207 */ /* 0x000fe40005000000 */
[----:B------:R-:W-:Y:S02]  /*5c80*/  @!P1 SEL R2, R43, R2, !P0 ;  /* 0x000000022b029207 */ /* 0x000fe40004000000 */
[----:B------:R-:W-:Y:S01]  /*5c90*/  @P4 SHF.R.U32.HI R98, RZ, 0x10, R17 ;  /* 0x00000010ff624819 */ /* 0x000fe20000011611 */
[----:B------:R-:W-:Y:S02]  /*5ca0*/  USHF.L.U32 UR42, UR42, 0x6, URZ ;  /* 0x000000062a2a7899 */ /* 0x000fe400080006ff */
[----:B------:R-:W-:Y:S02]  /*5cb0*/  @!P1 IMAD.IADD R0, R2, 0x1, -R3 ;  /* 0x0000000102009824 */ /* 0x000fe400078e0a03 */
[----:B------:R-:W-:Y:S01]  /*5cc0*/  @!P1 IMAD.IADD R2, R3, 0x1, -R2 ;  /* 0x0000000103029824 */ /* 0x000fe200078e0a02 */
[----:B------:R-:W-:Y:S01]  /*5cd0*/  USHF.L.U32 UR41, UR41, 0x8, URZ ;  /* 0x0000000829297899 */ /* 0x000fe200080006ff */
[----:B------:R-:W-:Y:S02]  /*5ce0*/  @!P1 IMAD R45, R0, R9, R45 ;  /* 0x00000009002d9224 */ /* 0x000fe400078e022d */
[----:B------:R-:W-:Y:S01]  /*5cf0*/  @!P1 IMAD R43, R2, R10, R43 ;  /* 0x0000000a022b9224 */ /* 0x000fe200078e022b */
[----:B------:R-:W-:Y:S08]  /*5d00*/  BRA.U !UP0, `(.L_x_102) ;  /* 0x0000000108407547 */ /* 0x000ff0000b800000 */
[----:B------:R-:W1:Y:S01]  /*5d10*/  LDCU.64 UR8, c[0x4][0x88] ;  /* 0x01001100ff0877ac */ /* 0x000e620008000a00 */
[----:B------:R-:W-:Y:S01]  /*5d20*/  MOV R3, 0x0 ;  /* 0x0000000000037802 */ /* 0x000fe20000000f00 */
[----:B------:R-:W-:Y:S02]  /*5d30*/  HFMA2 R12, -RZ, RZ, 0, 5.9604644775390625e-08 ;  /* 0x00000001ff0c7431 */ /* 0x000fe400000001ff */
[----:B------:R-:W-:Y:S02]  /*5d40*/  IMAD.MOV.U32 R8, RZ, RZ, 0x70 ;  /* 0x00000070ff087424 */ /* 0x000fe400078e00ff */
[----:B------:R-:W-:Y:S01]  /*5d50*/  IMAD.MOV.U32 R13, RZ, RZ, RZ ;  /* 0x000000ffff0d7224 */ /* 0x000fe200078e00ff */
[----:B------:R-:W2:Y:S01]  /*5d60*/  LDCU.64 UR6, c[0x4][0x90] ;  /* 0x01001200ff0677ac */ /* 0x000ea20008000a00 */
[----:B------:R-:W3:Y:S01]  /*5d70*/  LDC.64 R2, c[0x4][R3] ;  /* 0x0100000003027b82 */ /* 0x000ee20000000a00 */
[----:B------:R-:W4:Y:S01]  /*5d80*/  LDCU.64 UR4, c[0x4][0x8] ;  /* 0x01000100ff0477ac */ /* 0x000f220008000a00 */
[----:B-1----:R-:W-:Y:S01]  /*5d90*/  MOV R5, UR9 ;  /* 0x0000000900057c02 */ /* 0x002fe20008000f00 */
[----:B------:R-:W-:Y:S01]  /*5da0*/  IMAD.U32 R4, RZ, RZ, UR8 ;  /* 0x00000008ff047e24 */ /* 0x000fe2000f8e00ff */
[----:B--2---:R-:W-:Y:S01]  /*5db0*/  MOV R7, UR7 ;  /* 0x0000000700077c02 */ /* 0x004fe20008000f00 */
[----:B------:R-:W-:Y:S01]  /*5dc0*/  IMAD.U32 R6, RZ, RZ, UR6 ;  /* 0x00000006ff067e24 */ /* 0x000fe2000f8e00ff */
[----:B----4-:R-:W-:Y:S01]  /*5dd0*/  MOV R11, UR5 ;  /* 0x00000005000b7c02 */ /* 0x010fe20008000f00 */
[----:B------:R-:W-:Y:S02]  /*5de0*/  IMAD.U32 R10, RZ, RZ, UR4 ;  /* 0x00000004ff0a7e24 */ /* 0x000fe4000f8e00ff */
[----:B------:R-:W-:Y:S07]  /*5df0*/  LEPC R20, `(.L_x_102) ;  /* 0x000000001014794e */ /* 0x000fee0000000000 */
[----:B---3-5:R-:W-:Y:S05]  /*5e00*/  CALL.ABS.NOINC R2 ;  /* 0x0000000002007343 */ /* 0x028fea0003c00000 */
.L_x_102:
[----:B------:R-:W-:Y:S01]  /*5e10*/  LOP3.LUT P0, RZ, R104, 0x1b0, RZ, 0xc0, !PT ;  /* 0x000001b068ff7812 */ /* 0x000fe2000780c0ff */
[----:B------:R-:W-:Y:S11]  /*5e20*/  BSSY.RECONVERGENT B6, `(.L_x_103) ;  /* 0x0000013000067945 */ /* 0x000ff60003800200 */
[----:B------:R-:W-:Y:S01]  /*5e30*/  @!UPT UIADD3 URZ, UPT, UPT, URZ, URZ, URZ ;  /* 0x000000fffffff290 */ /* 0x000fe2000fffe0ff */
[----:B------:R-:W-:Y:S05]  /*5e40*/  @!P0 BRA `(.L_x_104) ;  /* 0x0000000000408947 */ /* 0x000fea0003800000 */
        /* <DEDUP_REMOVED lines=16> */
.L_x_104:
[----:B------:R-:W-:Y:S05]  /*5f50*/  BSYNC.RECONVERGENT B6 ;  /* 0x0000000000067941 */ /* 0x000fea0003800200 */
.L_x_103:
[----:B------:R-:W-:Y:S01]  /*5f60*/  ISETP.NE.U32.AND P4, PT, R86, RZ, PT ;  /* 0x000000ff5600720c */ /* 0x000fe20003f85070 */
[----:B------:R-:W-:Y:S01]  /*5f70*/  UISETP.NE.AND UP2, UPT, UR50, URZ, UPT ;  /* 0x000000ff3200728c */ /* 0x000fe2000bf45270 */
[----:B------:R-:W-:Y:S01]  /*5f80*/  ISETP.NE.U32.AND P2, PT, RZ, UR38, PT ;  /* 0x00000026ff007c0c */ /* 0x000fe2000bf45070 */
[----:B------:R-:W-:Y:S01]  /*5f90*/  UISETP.NE.U32.AND UP1, UPT, UR44, URZ, UPT ;  /* 0x000000ff2c00728c */ /* 0x000fe2000bf25070 */
[----:B------:R-:W-:Y:S01]  /*5fa0*/  ISETP.NE.AND.EX P4, PT, R87, RZ, PT, P4 ;  /* 0x000000ff5700720c */ /* 0x000fe20003f85340 */
[----:B------:R-:W-:Y:S01]  /*5fb0*/  UPLOP3.LUT UP0, UPT, UPT, UPT, UPT, 0x40, 0x4 ;  /* 0x000000000004789c */ /* 0x000fe20003f0e870 */
[----:B------:R-:W-:Y:S01]  /*5fc0*/  ISETP.NE.AND.EX P2, PT, RZ, UR39, PT, P2 ;  /* 0x00000027ff007c0c */ /* 0x000fe2000bf45320 */
[----:B------:R-:W-:Y:S01]  /*5fd0*/  UISETP.NE.AND.EX UP1, UPT, UR45, URZ, UPT, UP1 ;  /* 0x000000ff2d00728c */ /* 0x000fe2000bf25310 */
[----:B------:R-:W-:Y:S04]  /*5fe0*/  PLOP3.LUT P1, PT, PT, PT, UP2, 0x80, 0x8 ;  /* 0x000000000008781c */ /* 0x000fe80003f2f028 */
[----:B------:R-:W-:Y:S06]  /*5ff0*/  @UP2 UPLOP3.LUT UP0, UPT, UPT, UPT, UP1, 0x80, 0x8 ;  /* 0x000000000008289c */ /* 0x000fec0003f0f010 */
[----:B------:R-:W-:Y:S01]  /*6000*/  PLOP3.LUT P0, PT, PT, PT, UP0, 0x80, 0x8 ;  /* 0x000000000008781c */ /* 0x000fe20003f0f008 */
[----:B------:R-:W-:Y:S01]  /*6010*/  @!UPT UIADD3 URZ, UPT, UPT, URZ, URZ, URZ ;  /* 0x000000fffffff290 */ /* 0x000fe2000fffe0ff */
[----:B------:R-:W-:Y:S11]  /*6020*/  BRA.U !UP1, `(.L_x_105) ;  /* 0x0000000109387547 */ /* 0x000ff6000b800000 */
[----:B------:R-:W-:Y:S01]  /*6030*/  UISETP.NE.U32.AND UP0, UPT, UR38, URZ, UPT ;  /* 0x000000ff2600728c */ /* 0x000fe2000bf05070 */
[----:B------:R-:W-:Y:S02]  /*6040*/  HFMA2 R0, -RZ, RZ, 0, 5.9604644775390625e-08 ;  /* 0x00000001ff007431 */ /* 0x000fe400000001ff */
[----:B------:R-:W-:Y:S01]  /*6050*/  IMAD.MOV.U32 R91, RZ, RZ, 0x1 ;  /* 0x00000001ff5b7424 */ /* 0x000fe200078e00ff */
[----:B------:R-:W-:Y:S06]  /*6060*/  UISETP.NE.AND.EX UP0, UPT, UR39, URZ, UPT, UP0 ;  /* 0x000000ff2700728c */ /* 0x000fec000bf05300 */
[----:B------:R-:W-:Y:S05]  /*6070*/  PLOP3.LUT P3, PT, PT, PT, UP0, 0x80, 0x8 ;  /* 0x000000000008781c */ /* 0x000fea0003f6f008 */
[----:B------:R-:W1:Y:S01]  /*6080*/  @UP0 LDCU.64 UR6, c[0x0][0x888] ;  /* 0x00011100ff0607ac */ /* 0x000e620008000a00 */
[----:B------:R-:W-:Y:S07]  /*6090*/  @UP0 UIMAD UR4, UR36, UR44, URZ ;  /* 0x0000002c240402a4 */ /* 0x000fee000f8e02ff */
[----:B------:R-:W-:Y:S01]  /*60a0*/  @!P3 PRMT R91, R0, 0x7610, R91 ;  /* 0x00007610005bb816 */ /* 0x000fe2000000005b */
[----:B-1----:R-:W-:Y:S03]  /*60b0*/  @UP0 UIMAD.WIDE UR6, UR4, 0x4, UR6 ;  /* 0x00000004040608a5 */ /* 0x002fe6000f8e0206 */
[----:B------:R-:W1:Y:S03]  /*60c0*/  @!UP0 LDCU UR4, c[0x0][0x880] ;  /* 0x00011000ff0487ac */ /* 0x000e660008000800 */
[----:B------:R-:W-:Y:S01]  /*60d0*/  IMAD.U32 R2, RZ, RZ, UR6 ;  /* 0x00000006ff027e24 */ /* 0x000fe2000f8e00ff */
[----:B------:R-:W-:Y:S05]  /*60e0*/  MOV R3, UR7 ;  /* 0x0000000700037c02 */ /* 0x000fea0008000f00 */
[----:B-----5:R2:W5:Y:S02]  /*60f0*/  @P3 LDG.E R50, desc[UR46][R2.64] ;  /* 0x0000002e02323981 */ /* 0x020564000c1e1900 */
[----:B-12---:R-:W-:Y:S02]  /*6100*/  @!P3 IMAD.U32 R50, RZ, RZ, UR4 ;  /* 0x00000004ff32be24 */ /* 0x006fe4000f8e00ff */
.L_x_105:
[----:B------:R-:W-:Y:S05]  /*6110*/  @!P4 BRA `(.L_x_106) ;  /* 0x000000000020c947 */ /* 0x000fea0003800000 */
[----:B------:R-:W-:Y:S04]  /*6120*/  ISETP.NE.U32.AND P3, PT, R84, RZ, PT ;  /* 0x000000ff5400720c */ /* 0x000fe80003f65070 */
[----:B------:R-:W-:Y:S11]  /*6130*/  ISETP.NE.AND.EX P3, PT, R85, RZ, PT, P3 ;  /* 0x000000ff5500720c */ /* 0x000ff60003f65330 */
[----:B------:R-:W-:Y:S02]  /*6140*/  @!UPT UIADD3 URZ, UPT, UPT, URZ, URZ, URZ ;  /* 0x000000fffffff290 */ /* 0x000fe4000fffe0ff */
[----:B------:R-:W1:Y:S01]  /*6150*/  @P3 LDC.64 R2, c[0x0][0x8a8] ;  /* 0x00022a00ff023b82 */ /* 0x000e620000000a00 */
[----:B------:R-:W-:Y:S04]  /*6160*/  @P3 IMAD R0, R86, UR36, RZ ;  /* 0x0000002456003c24 */ /* 0x000fe8000f8e02ff */
[----:B-1----:R-:W-:Y:S05]  /*6170*/  @P3 IMAD.WIDE R2, R0, 0x4, R2 ;  /* 0x0000000400023825 */ /* 0x002fea00078e0202 */
[----:B-----5:R1:W5:Y:S02]  /*6180*/  @P3 LDG.E R47, desc[UR46][R2.64] ;  /* 0x0000002e022f3981 */ /* 0x020364000c1e1900 */
[----:B-1----:R-:W2:Y:S02]  /*6190*/  @!P3 LDC R47, c[0x0][0x8a0] ;  /* 0x00022800ff2fbb82 */ /* 0x002ea40000000800 */
.L_x_106:
[----:B-----5:R-:W-:Y:S01]  /*61a0*/  ISETP.NE.AND P4, PT, R50, RZ, PT ;  /* 0x000000ff3200720c */ /* 0x020fe20003f85270 */
[----:B------:R-:W-:Y:S01]  /*61b0*/  BSSY B1, `(.L_x_107) ;  /* 0x0000042000017945 */ /* 0x000fe20003800000 */
[----:B------:R-:W-:Y:S01]  /*61c0*/  SEL R9, RZ, 0xffffffff, P2 ;  /* 0xffffffffff097807 */ /* 0x000fe20001000000 */
[----:B------:R-:W-:Y:S01]  /*61d0*/  IMAD.MOV.U32 R64, RZ, RZ, 0x1 ;  /* 0x00000001ff407424 */ /* 0x000fe200078e00ff */
[----:B------:R-:W-:Y:S02]  /*61e0*/  LOP3.LUT P3, RZ, R91, 0xff, RZ, 0xc0, !PT ;  /* 0x000000ff5bff7812 */ /* 0x000fe4000786c0ff */
[----:B------:R-:W-:Y:S02]  /*61f0*/  CS2R R62, SRZ ;  /* 0x00000000003e7805 */ /* 0x000fe4000001ff00 */
[----:B------:R-:W-:Y:S02]  /*6200*/  @P1 SEL R2, RZ, 0xffffffff, P4 ;  /* 0xffffffffff021807 */ /* 0x000fe40002000000 */
[----:B------:R-:W-:Y:S02]  /*6210*/  CS2R R60, SRZ ;  /* 0x00000000003c7805 */ /* 0x000fe4000001ff00 */
[----:B------:R-:W-:Y:S02]  /*6220*/  LEA R0, R100, UR49, 0x3 ;  /* 0x0000003164007c11 */ /* 0x000fe4000f8e18ff */
[----:B------:R-:W-:Y:S02]  /*6230*/  CS2R R58, SRZ ;  /* 0x00000000003a7805 */ /* 0x000fe4000001ff00 */
[----:B------:R-:W-:Y:S02]  /*6240*/  @P0 SEL R2, R9, R2, !P3 ;  /* 0x0000000209020207 */ /* 0x000fe40005800000 */
[----:B------:R-:W-:Y:S02]  /*6250*/  CS2R R56, SRZ ;  /* 0x0000000000387805 */ /* 0x000fe4000001ff00 */
[----:B------:R-:W-:Y:S02]  /*6260*/  LEA R108, R44, UR49, 0x3 ;  /* 0x000000312c6c7c11 */ /* 0x000fe4000f8e18ff */
[----:B------:R-:W-:Y:S02]  /*6270*/  @P1 LOP3.LUT R2, R2, 0x1, RZ, 0xc0, !PT ;  /* 0x0000000102021812 */ /* 0x000fe400078ec0ff */
[----:B------:R-:W-:Y:S02]  /*6280*/  SHF.L.U32 R7, R102, 0x1f, RZ ;  /* 0x0000001f66077819 */ /* 0x000fe400000006ff */
[----:B------:R-:W-:Y:S02]  /*6290*/  ISETP.NE.U32.OR P6, PT, R2, 0x1, !P1 ;  /* 0x000000010200780c */ /* 0x000fe40004fc5470 */
[----:B------:R-:W-:Y:S02]  /*62a0*/  PLOP3.LUT P2, PT, PT, PT, UP1, 0x80, 0x8 ;  /* 0x000000000008781c */ /* 0x000fe40003f4f018 */
[C---:B------:R-:W-:Y:S02]  /*62b0*/  LEA.HI R5, R44.reuse, R44, RZ, 0x1 ;  /* 0x0000002c2c057211 */ /* 0x040fe400078f08ff */
[----:B------:R-:W-:Y:S02]  /*62c0*/  SEL R2, RZ, 0xffffffff, P4 ;  /* 0xffffffffff027807 */ /* 0x000fe40002000000 */
[----:B------:R-:W-:Y:S01]  /*62d0*/  P2R R72, PR, RZ, 0x40 ;  /* 0x00000040ff487803 */ /* 0x000fe20000000000 */
[C---:B------:R-:W-:Y:S01]  /*62e0*/  IMAD.SHL.U32 R3, R5.reuse, 0x80, RZ ;  /* 0x0000008005037824 */ /* 0x040fe200078e00ff */
[----:B------:R-:W-:Y:S03]  /*62f0*/  LOP3.LUT R5, R5, 0xffe, RZ, 0xc0, !PT ;  /* 0x00000ffe05057812 */ /* 0x000fe600078ec0ff */
[----:B------:R-:W-:Y:S02]  /*6300*/  @P6 SHF.L.U32 R11, R99, 0x1f, RZ ;  /* 0x0000001f630b6819 */ /* 0x000fe400000006ff */
[----:B------:R-:W-:Y:S01]  /*6310*/  @P2 SEL R2, R9, R2, !P3 ;  /* 0x0000000209022207 */ /* 0x000fe20005800000 */
[----:B------:R-:W-:Y:S01]  /*6320*/  IMAD.IADD R48, R44, 0x1, -R5 ;  /* 0x000000012c307824 */ /* 0x000fe200078e0a05 */
[----:B------:R-:W1:Y:S01]  /*6330*/  @P6 SYNCS.PHASECHK.TRANS64.TRYWAIT P1, [R0+URZ+0x140], R11 ;  /* 0x0001400b000065a7 */ /* 0x000e6200080211ff */
[----:B------:R-:W-:Y:S02]  /*6340*/  LOP3.LUT R3, R3, 0xffffff00, RZ, 0xc0, !PT ;  /* 0xffffff0003037812 */ /* 0x000fe400078ec0ff */
[----:B------:R-:W-:Y:S03]  /*6350*/  LOP3.LUT R2, R2, 0x1, RZ, 0xc0, !PT ;  /* 0x0000000102027812 */ /* 0x000fe600078ec0ff */
[----:B------:R-:W-:Y:S01]  /*6360*/  IMAD.IADD R3, R46, 0x1, R3 ;  /* 0x000000012e037824 */ /* 0x000fe200078e0203 */
[----:B------:R-:W-:Y:S03]  /*6370*/  ISETP.NE.U32.AND P5, PT, R2, 0x1, PT ;  /* 0x000000010200780c */ /* 0x000fe60003fa5070 */
[----:B------:R-:W-:Y:S01]  /*6380*/  IMAD R48, R48, 0x100000, R3 ;  /* 0x0010000030307824 */ /* 0x000fe200078e0203 */
[----:B------:R-:W-:Y:S01]  /*6390*/  P2R R65, PR, RZ, 0x20 ;  /* 0x00000020ff417803 */ /* 0x000fe20000000000 */
[----:B------:R3:W4:Y:S01]  /*63a0*/  SYNCS.PHASECHK.TRANS64.TRYWAIT P0, [R108+URZ+0x1b0], R7 ;  /* 0x0001b0076c0075a7 */ /* 0x00072200080011ff */
[----:B-1----:R-:W-:Y:S01]  /*63b0*/  @P6 SEL R64, RZ, 0x1, !P1 ;  /* 0x00000001ff406807 */ /* 0x002fe20004800000 */
[----:B---3--:R-:W-:Y:S06]  /*63c0*/  @!P6 BRA `(.L_x_108) ;  /* 0x000000000080e947 */ /* 0x008fec0003800000 */
[----:B------:R-:W-:Y:S01]  /*63d0*/  @P5 IMAD R4, R100, 0x1000, R95 ;  /* 0x0000100064045824 */ /* 0x000fe200078e025f */
[----:B------:R-:W-:Y:S01]  /*63e0*/  ISETP.NE.AND P1, PT, R64, RZ, PT ;  /* 0x000000ff4000720c */ /* 0x000fe20003f25270 */
[----:B------:R-:W-:Y:S01]  /*63f0*/  BSSY B0, `(.L_x_109) ;  /* 0x000000b000007945 */ /* 0x000fe20003800000 */
[----:B------:R-:W-:Y:S01]  /*6400*/  CS2R R58, SRZ ;  /* 0x00000000003a7805 */ /* 0x000fe2000001ff00 */
[----:B------:R-:W-:Y:S01]  /*6410*/  @P5 VIADD R2, R4, UR49 ;  /* 0x0000003104025c36 */ /* 0x000fe20008000000 */
[----:B------:R-:W-:Y:S02]  /*6420*/  CS2R R56, SRZ ;  /* 0x0000000000387805 */ /* 0x000fe4000001ff00 */
[----:B------:R-:W-:Y:S02]  /*6430*/  CS2R R62, SRZ ;  /* 0x00000000003e7805 */ /* 0x000fe4000001ff00 */
[----:B------:R-:W-:Y:S01]  /*6440*/  CS2R R60, SRZ ;  /* 0x00000000003c7805 */ /* 0x000fe2000001ff00 */
[----:B------:R-:W-:Y:S04]  /*6450*/  @P5 IMAD R2, R103, -0x10, R2 ;  /* 0xfffffff067025824 */ /* 0x000fe800078e0202 */
[----:B------:R-:W-:Y:S05]  /*6460*/  @P1 BRA `(.L_x_110) ;  /* 0x00000000000c1947 */ /* 0x000fea0003800000 */
[----:B------:R-:W-:Y:S04]  /*6470*/  SHF.L.U32 R3, R99, 0x1f, RZ ;  /* 0x0000001f63037819 */ /* 0x000fe800000006ff */
[----:B------:R-:W1:Y:S02]  /*6480*/  SYNCS.PHASECHK.TRANS64.TRYWAIT P1, [R0+URZ+0x140], R3 ;  /* 0x00014003000075a7 */ /* 0x000e6400080211ff */
[----:B-1----:R-:W-:Y:S05]  /*6490*/  @!P1 BRA `(.L_x_111) ;  /* 0x0000004400a09947 */ /* 0x002fea0003800000 */
.L_x_110:
[----:B------:R-:W-:Y:S05]  /*64a0*/  BSYNC B0 ;  /* 0x0000000000007941 */ /* 0x000fea0003800000 */
.L_x_109:
[----:B------:R-:W-:Y:S01]  /*64b0*/  ISETP.NE.AND P1, PT, R65, RZ, PT ;  /* 0x000000ff4100720c */ /* 0x000fe20003f25270 */
[----:B-1----:R-:W-:Y:S02]  /*64c0*/  VIADD R3, R0, 0x160 ;  /* 0x0000016000037836 */ /* 0x002fe40000000000 */
[----:B------:R-:W-:Y:S02]  /*64d0*/  IMAD.U32 R0, RZ, RZ, UR37 ;  /* 0x00000025ff007e24 */ /* 0x000fe4000f8e00ff */
[----:B------:R-:W-:Y:S03]  /*64e0*/  VIADD R100, R100, 0x1 ;  /* 0x0000000164647836 */ /* 0x000fe60000000000 */
[----:B------:R-:W-:Y:S05]  /*64f0*/  PRMT R0, R0, 0x654, R3 ;  /* 0x0000065400007816 */ /* 0x000fea0000000003 */
[----:B------:R1:W3:Y:S04]  /*6500*/  @P1 LDS.128 R56, [R4+UR49+0x400] ;  /* 0x0004003104381984 */ /* 0x0002e80008000c00 */
[----:B------:R1:W1:Y:S01]  /*6510*/  @P1 LDS.128 R60, [R2+0x410] ;  /* 0x00041000023c1984 */ /* 0x0002620000000c00 */
[C---:B------:R-:W-:Y:S01]  /*6520*/  ISETP.NE.AND P1, PT, R100.reuse, 0x4, PT ;  /* 0x000000046400780c */ /* 0x040fe20003f25270 */
[----:B------:R-:W-:Y:S01]  /*6530*/  @!PT LDS RZ, [RZ] ;  /* 0x00000000fffff984 */ /* 0x000fe20000000800 */
[----:B------:R-:W-:Y:S01]  /*6540*/  @!PT LDS RZ, [RZ] ;  /* 0x00000000fffff984 */ /* 0x000fe20000000800 */
[----:B------:R-:W-:Y:S01]  /*6550*/  @!PT LDS RZ, [RZ] ;  /* 0x00000000fffff984 */ /* 0x000fe20000000800 */
[----:B------:R-:W-:Y:S01]  /*6560*/  @!PT LDS RZ, [RZ] ;  /* 0x00000000fffff984 */ /* 0x000fe20000000800 */
[----:B------:R5:W-:Y:S06]  /*6570*/  MEMBAR.ALL.CTA ;  /* 0x0000000000007992 */ /* 0x000bec0000008000 */
[----:B-----5:R-:W5:Y:S01]  /*6580*/  FENCE.VIEW.ASYNC.S ;  /* 0x00000000000073c6 */ /* 0x020f620000000000 */
[----:B------:R-:W-:Y:S01]  /*6590*/  SEL R100, R100, RZ, P1 ;  /* 0x000000ff64647207 */ /* 0x000fe20000800000 */
[----:B-----5:R5:W-:Y:S02]  /*65a0*/  SYNCS.ARRIVE.TRANS64.RED.A1T0 RZ, [R0+URZ], RZ ;  /* 0x000000ff00ff79a7 */ /* 0x020be400081004ff */
[----:B-----5:R-:W-:Y:S04]  /*65b0*/  SEL R0, RZ, 0x1, P1 ;  /* 0x00000001ff007807 */ /* 0x020fe80000800000 */
[----:B---3--:R-:W-:Y:S02]  /*65c0*/  LOP3.LUT R99, R99, R0, RZ, 0x3c, !PT ;  /* 0x0000000063637212 */ /* 0x008fe400078e3cff */
.L_x_108:
[----:B------:R-:W-:Y:S05]  /*65d0*/  BSYNC B1 ;  /* 0x0000000000017941 */ /* 0x000fea0003800000 */
.L_x_107:
[----:B------:R-:W-:Y:S04]  /*65e0*/  SHF.R.U32.HI R3, RZ, 0x15, R48 ;  /* 0x00000015ff037819 */ /* 0x000fe80000011630 */
[----:B------:R-:W-:Y:S01]  /*65f0*/  LOP3.LUT P1, RZ, R3, 0x3, R96, 0x48, !PT ;  /* 0x0000000303ff7812 */ /* 0x000fe20007824860 */
[----:B------:R-:W-:Y:S01]  /*6600*/  @!UPT UIADD3 URZ, UPT, UPT, URZ, URZ, URZ ;  /* 0x000000fffffff290 */ /* 0x000fe2000fffe0ff */
[----:B----4-:R-:W-:Y:S11]  /*6610*/  @P0 BRA `(.L_x_112) ;  /* 0x0000000000080947 */ /* 0x010ff60003800000 */
[----:B------:R-:W3:Y:S02]  /*6620*/  SYNCS.PHASECHK.TRANS64.TRYWAIT P0, [R108+URZ+0x1b0], R7 ;  /* 0x0001b0076c0075a7 */ /* 0x000ee400080011ff */
[----:B---3--:R-:W-:Y:S05]  /*6630*/  @!P0 BRA `(.L_x_113) ;  /* 0x00000044004c8947 */ /* 0x008fea0003800000 */
.L_x_112:
[----:B------:R-:W-:Y:S05]  /*6640*/  @!P1 BRA `(.L_x_114) ;  /* 0x0000000000409947 */ /* 0x000fea0003800000 */
[----:B------:R-:W4:Y:S01]  /*6650*/  LDCU.64 UR8, c[0x4][0x78] ;  /* 0x01000f00ff0877ac */ /* 0x000f220008000a00 */
[----:B------:R-:W-:Y:S01]  /*6660*/  MOV R3, 0x0 ;  /* 0x0000000000037802 */ /* 0x000fe20000000f00 */
[----:B------:R-:W-:Y:S02]  /*6670*/  HFMA2 R12, -RZ, RZ, 0, 5.9604644775390625e-08 ;  /* 0x00000001ff0c7431 */ /* 0x000fe400000001ff */
[----:B------:R-:W-:Y:S02]  /*6680*/  IMAD.MOV.U32 R8, RZ, RZ, 0x192 ;  /* 0x00000192ff087424 */ /* 0x000fe400078e00ff */
[----:B------:R-:W-:Y:S01]  /*6690*/  IMAD.MOV.U32 R13, RZ, RZ, RZ ;  /* 0x000000ffff0d7224 */ /* 0x000fe200078e00ff */
[----:B------:R-:W3:Y:S01]  /*66a0*/  LDCU.64 UR6, c[0x4][0x80] ;  /* 0x01001000ff0677ac */ /* 0x000ee20008000a00 */
[----:B-1----:R-:W1:Y:S01]  /*66b0*/  LDC.64 R2, c[0x4][R3] ;  /* 0x0100000003027b82 */ /* 0x002e620000000a00 */
[----:B------:R-:W5:Y:S01]  /*66c0*/  LDCU.64 UR4, c[0x4][0x18] ;  /* 0x01000300ff0477ac */ /* 0x000f620008000a00 */
[----:B----4-:R-:W-:Y:S01]  /*66d0*/  MOV R5, UR9 ;  /* 0x0000000900057c02 */ /* 0x010fe20008000f00 */
[----:B------:R-:W-:Y:S01]  /*66e0*/  IMAD.U32 R4, RZ, RZ, UR8 ;  /* 0x00000008ff047e24 */ /* 0x000fe2000f8e00ff */
[----:B---3--:R-:W-:Y:S01]  /*66f0*/  MOV R7, UR7 ;  /* 0x0000000700077c02 */ /* 0x008fe20008000f00 */
[----:B------:R-:W-:Y:S01]  /*6700*/  IMAD.U32 R6, RZ, RZ, UR6 ;  /* 0x00000006ff067e24 */ /* 0x000fe2000f8e00ff */
[----:B-----5:R-:W-:Y:S01]  /*6710*/  MOV R11, UR5 ;  /* 0x00000005000b7c02 */ /* 0x020fe20008000f00 */
[----:B------:R-:W-:Y:S02]  /*6720*/  IMAD.U32 R10, RZ, RZ, UR4 ;  /* 0x00000004ff0a7e24 */ /* 0x000fe4000f8e00ff */
[----:B------:R-:W-:Y:S07]  /*6730*/  LEPC R20, `(.L_x_114) ;  /* 0x000000001014794e */ /* 0x000fee0000000000 */
[----:B-12---:R-:W-:Y:S05]  /*6740*/  CALL.ABS.NOINC R2 ;  /* 0x0000000002007343 */ /* 0x006fea0003c00000 */
.L_x_114:
[----:B------:R-:W-:Y:S05]  /*6750*/  WARPSYNC.ALL ;  /* 0x0000000000007948 */ /* 0x000fea0003800000 */
[----:B------:R-:W-:Y:S01]  /*6760*/  R2UR UR4, R48 ;  /* 0x00000000300472ca */ /* 0x000fe200000e0000 */
[----:B------:R-:W-:Y:S01]  /*6770*/  BSSY.RECONVERGENT B0, `(.L_x_115) ;  /* 0x00000a1000007945 */ /* 0x000fe20003800200 */
[C---:B------:R-:W-:Y:S02]  /*6780*/  SHF.L.U32 R51, R56.reuse, 0x10, RZ ;  /* 0x0000001038337819 */ /* 0x040fe400000006ff */
[C---:B------:R-:W-:Y:S02]  /*6790*/  PRMT R49, R56.reuse, 0x8880, RZ ;  /* 0x0000888038317816 */ /* 0x040fe400000000ff */
[----:B------:R-:W-:Y:S02]  /*67a0*/  SHF.R.S32.HI R51, RZ, 0x18, R51 ;  /* 0x00000018ff337819 */ /* 0x000fe40000011433 */
[----:B------:R-:W-:Y:S02]  /*67b0*/  SHF.L.U32 R52, R56, 0x8, RZ ;  /* 0x0000000838347819 */ /* 0x000fe400000006ff */
[C---:B------:R-:W-:Y:S02]  /*67c0*/  PRMT R54, R58.reuse, 0x8880, RZ ;  /* 0x000088803a367816 */ /* 0x040fe400000000ff */
[----:B------:R-:W-:Y:S01]  /*67d0*/  SHF.L.U32 R53, R58, 0x8, RZ ;  /* 0x000000083a357819 */ /* 0x000fe200000006ff */
[----:B-1-3--:R-:W-:Y:S01]  /*67e0*/  LDTM.16dp32bit_t0_t15.x32 R4, tmem[UR4] ;  /* 0x00000004000479ee */ /* 0x00afe20008a80000 */
[----:B------:R-:W2:Y:S01]  /*67f0*/  LDTM.16dp32bit_t16_t31.x32 R4, tmem[UR4+0x20] ;  /* 0x00002004000479ee */ /* 0x000ea20008aa0000 */
[----:B------:R-:W-:Y:S02]  /*6800*/  IADD3 R67, PT, PT, R95, UR49, RZ ;  /* 0x000000315f437c10 */ /* 0x000fe4000fffe0ff */
[----:B------:R-:W-:Y:S02]  /*6810*/  SHF.L.U32 R66, R97, 0x4, RZ ;  /* 0x0000000461427819 */ /* 0x000fe400000006ff */
[----:B------:R-:W-:Y:S02]  /*6820*/  SHF.R.S32.HI R53, RZ, 0x18, R53 ;  /* 0x00000018ff357819 */ /* 0x000fe40000011435 */
[----:B------:R-:W-:Y:S02]  /*6830*/  IADD3 R109, PT, PT, R67, R66, RZ ;  /* 0x00000042436d7210 */ /* 0x000fe40007ffe0ff */
[----:B------:R-:W-:Y:S02]  /*6840*/  ISETP.NE.AND P0, PT, R105, RZ, PT ;  /* 0x000000ff6900720c */ /* 0x000fe40003f05270 */
[----:B------:R-:W-:Y:S01]  /*6850*/  ISETP.NE.AND P6, PT, R72, RZ, PT ;  /* 0x000000ff4800720c */ /* 0x000fe20003fc5270 */
[----:B--2---:R-:W-:Y:S11]  /*6860*/  IMAD R0, R47, R4, RZ ;  /* 0x000000042f007224 */ /* 0x004ff600078e02ff */
[----:B------:R-:W-:Y:S01]  /*6870*/  @!UPT UIADD3 URZ, UPT, UPT, URZ, URZ, URZ ;  /* 0x000000fffffff290 */ /* 0x000fe2000fffe0ff */
[----:B------:R-:W-:Y:S01]  /*6880*/  @P6 SHF.L.U32 R74, R99, 0x1f, RZ ;  /* 0x0000001f634a6819 */ /* 0x000fe200000006ff */
[----:B------:R-:W-:Y:S02]  /*6890*/  IMAD R2, R47, R5, RZ ;  /* 0x000000052f027224 */ /* 0x000fe400078e02ff */
[----:B------:R-:W-:Y:S01]  /*68a0*/  IMAD R0, R49, R50, R0 ;  /* 0x0000003231007224 */ /* 0x000fe200078e0200 */
[----:B------:R-:W-:Y:S01]  /*68b0*/  SHF.R.S32.HI R49, RZ, 0x18, R52 ;  /* 0x00000018ff317819 */ /* 0x000fe20000011434 */
[----:B------:R-:W-:Y:S01]  /*68c0*/  IMAD R3, R47, R6, RZ ;  /* 0x000000062f037224 */ /* 0x000fe200078e02ff */
[----:B------:R-:W-:Y:S01]  /*68d0*/  SHF.L.U32 R52, R57, 0x10, RZ ;  /* 0x0000001039347819 */ /* 0x000fe200000006ff */
[-C--:B------:R-:W-:Y:S01]  /*68e0*/  IMAD R2, R51, R50.reuse, R2 ;  /* 0x0000003233027224 */ /* 0x080fe200078e0202 */
[----:B------:R-:W-:Y:S01]  /*68f0*/  SHF.R.S32.HI R51, RZ, 0x18, R56 ;  /* 0x00000018ff337819 */ /* 0x000fe20000011438 */
[----:B------:R-:W-:Y:S02]  /*6900*/  IMAD R7, R47, R7, RZ ;  /* 0x000000072f077224 */ /* 0x000fe400078e02ff */
[-C--:B------:R-:W-:Y:S01]  /*6910*/  IMAD R3, R49, R50.reuse, R3 ;  /* 0x0000003231037224 */ /* 0x080fe200078e0203 */
[----:B------:R-:W-:Y:S01]  /*6920*/  PRMT R49, R57, 0x8880, RZ ;  /* 0x0000888039317816 */ /* 0x000fe200000000ff */
[----:B------:R-:W-:Y:S01]  /*6930*/  IMAD R7, R51, R50, R7 ;  /* 0x0000003233077224 */ /* 0x000fe200078e0207 */
[----:B------:R-:W-:Y:S01]  /*6940*/  SHF.R.S32.HI R51, RZ, 0x18, R52 ;  /* 0x00000018ff337819 */ /* 0x000fe20000011434 */
[----:B------:R-:W-:Y:S02]  /*6950*/  IMAD R4, R47, R8, RZ ;  /* 0x000000082f047224 */ /* 0x000fe400078e02ff */
[----:B------:R-:W-:Y:S01]  /*6960*/  IMAD.SHL.U32 R52, R57, 0x100, RZ ;  /* 0x0000010039347824 */ /* 0x000fe200078e00ff */
[----:B------:R-:W-:Y:S01]  /*6970*/  I2IP.S8.S32.SAT R55, R7, R3, RZ ;  /* 0x0000000307377239 */ /* 0x000fe200000014ff */
[----:B------:R-:W-:Y:S02]  /*6980*/  IMAD R5, R47, R9, RZ ;  /* 0x000000092f057224 */ /* 0x000fe400078e02ff */
[----:B------:R-:W-:Y:S01]  /*6990*/  IMAD R4, R49, R50, R4 ;  /* 0x0000003231047224 */ /* 0x000fe200078e0204 */
[----:B------:R-:W-:Y:S01]  /*69a0*/  SHF.R.S32.HI R49, RZ, 0x18, R52 ;  /* 0x00000018ff317819 */ /* 0x000fe20000011434 */
[----:B------:R-:W-:Y:S01]  /*69b0*/  IMAD R6, R47, R10, RZ ;  /* 0x0000000a2f067224 */ /* 0x000fe200078e02ff */
[----:B------:R-:W-:Y:S01]  /*69c0*/  I2IP.S8.S32.SAT R68, R2, R0, R55 ;  /* 0x0000000002447239 */ /* 0x000fe20000001437 */
[-C--:B------:R-:W-:Y:S01]  /*69d0*/  IMAD R5, R51, R50.reuse, R5 ;  /* 0x0000003233057224 */ /* 0x080fe200078e0205 */
[----:B------:R-:W-:Y:S01]  /*69e0*/  SHF.L.U32 R52, R58, 0x10, RZ ;  /* 0x000000103a347819 */ /* 0x000fe200000006ff */
[----:B------:R-:W-:Y:S01]  /*69f0*/  IMAD R11, R47, R11, RZ ;  /* 0x0000000b2f0b7224 */ /* 0x000fe200078e02ff */
[----:B------:R-:W-:Y:S01]  /*6a00*/  SHF.R.S32.HI R51, RZ, 0x18, R57 ;  /* 0x00000018ff337819 */ /* 0x000fe20000011439 */
[----:B------:R-:W-:Y:S01]  /*6a10*/  IMAD R6, R49, R50, R6 ;  /* 0x0000003231067224 */ /* 0x000fe200078e0206 */
[----:B------:R-:W-:Y:S01]  /*6a20*/  SHF.R.S32.HI R52, RZ, 0x18, R52 ;  /* 0x00000018ff347819 */ /* 0x000fe20000011434 */
[C---:B------:R-:W-:Y:S02]  /*6a30*/  IMAD R8, R47.reuse, R12, RZ ;  /* 0x0000000c2f087224 */ /* 0x040fe400078e02ff */
[----:B------:R-:W-:Y:S02]  /*6a40*/  IMAD.MOV.U32 R49, RZ, RZ, R54 ;  /* 0x000000ffff317224 */ /* 0x000fe400078e0036 */
[----:B------:R-:W-:Y:S02]  /*6a50*/  IMAD R9, R47, R13, RZ ;  /* 0x0000000d2f097224 */ /* 0x000fe400078e02ff */
[----:B------:R-:W-:Y:S01]  /*6a60*/  IMAD R11, R51, R50, R11 ;  /* 0x00000032330b7224 */ /* 0x000fe200078e020b */
[----:B------:R-:W-:Y:S01]  /*6a70*/  SHF.R.S32.HI R51, RZ, 0x18, R58 ;  /* 0x00000018ff337819 */ /* 0x000fe2000001143a */
[----:B------:R-:W-:Y:S02]  /*6a80*/  IMAD R10, R47, R14, RZ ;  /* 0x0000000e2f0a7224 */ /* 0x000fe400078e02ff */
[----:B------:R-:W-:Y:S01]  /*6a90*/  IMAD R8, R49, R50, R8 ;  /* 0x0000003231087224 */ /* 0x000fe200078e0208 */
[----:B------:R-:W-:Y:S01]  /*6aa0*/  I2IP.S8.S32.SAT R69, R11, R6, RZ ;  /* 0x000000060b457239 */ /* 0x000fe200000014ff */
[----:B------:R-:W-:Y:S01]  /*6ab0*/  IMAD R15, R47, R15, RZ ;  /* 0x0000000f2f0f7224 */ /* 0x000fe200078e02ff */
[----:B------:R-:W-:Y:S01]  /*6ac0*/  PRMT R49, R59, 0x8880, RZ ;  /* 0x000088803b317816 */ /* 0x000fe200000000ff */
[----:B------:R-:W-:Y:S01]  /*6ad0*/  IMAD R9, R52, R50, R9 ;  /* 0x0000003234097224 */ /* 0x000fe200078e0209 */
[----:B------:R-:W-:Y:S01]  /*6ae0*/  I2IP.S8.S32.SAT R69, R5, R4, R69 ;  /* 0x0000000405457239 */ /* 0x000fe20000001445 */
[-C--:B------:R-:W-:Y:S01]  /*6af0*/  IMAD R10, R53, R50.reuse, R10 ;  /* 0x00000032350a7224 */ /* 0x080fe200078e020a */
[----:B------:R-:W-:Y:S01]  /*6b00*/  SHF.L.U32 R53, R59, 0x8, RZ ;  /* 0x000000083b357819 */ /* 0x000fe200000006ff */
[----:B------:R-:W-:Y:S01]  /*6b10*/  IMAD R15, R51, R50, R15 ;  /* 0x00000032330f7224 */ /* 0x000fe200078e020f */
[----:B------:R-:W-:Y:S01]  /*6b20*/  SHF.L.U32 R51, R59, 0x10, RZ ;  /* 0x000000103b337819 */ /* 0x000fe200000006ff */
[C---:B------:R-:W-:Y:S01]  /*6b30*/  IMAD R12, R47.reuse, R16, RZ ;  /* 0x000000102f0c7224 */ /* 0x040fe200078e02ff */
[----:B------:R-:W-:Y:S01]  /*6b40*/  SHF.R.S32.HI R53, RZ, 0x18, R53 ;  /* 0x00000018ff357819 */ /* 0x000fe20000011435 */
[C---:B------:R-:W-:Y:S01]  /*6b50*/  IMAD R13, R47.reuse, R17, RZ ;  /* 0x000000112f0d7224 */ /* 0x040fe200078e02ff */
[----:B------:R-:W-:Y:S01]  /*6b60*/  SHF.R.S32.HI R51, RZ, 0x18, R51 ;  /* 0x00000018ff337819 */ /* 0x000fe20000011433 */
[----:B------:R-:W-:Y:S01]  /*6b70*/  IMAD R14, R47, R18, RZ ;  /* 0x000000122f0e7224 */ /* 0x000fe200078e02ff */
[----:B------:R-:W-:Y:S01]  /*6b80*/  I2IP.S8.S32.SAT R70, R15, R10, RZ ;  /* 0x0000000a0f467239 */ /* 0x000fe200000014ff */
[----:B------:R-:W-:Y:S01]  /*6b90*/  IMAD R12, R49, R50, R12 ;  /* 0x00000032310c7224 */ /* 0x000fe200078e020c */
[----:B------:R-:W-:Y:S01]  /*6ba0*/  SHF.R.S32.HI R49, RZ, 0x18, R59 ;  /* 0x00000018ff317819 */ /* 0x000fe2000001143b */
[----:B------:R-:W-:Y:S01]  /*6bb0*/  IMAD R19, R47, R19, RZ ;  /* 0x000000132f137224 */ /* 0x000fe200078e02ff */
[----:B------:R-:W-:Y:S01]  /*6bc0*/  I2IP.S8.S32.SAT R70, R9, R8, R70 ;  /* 0x0000000809467239 */ /* 0x000fe20000001446 */
[-C--:B------:R-:W-:Y:S01]  /*6bd0*/  IMAD R13, R51, R50.reuse, R13 ;  /* 0x00000032330d7224 */ /* 0x080fe200078e020d */
[C---:B------:R-:W-:Y:S01]  /*6be0*/  PRMT R51, R60.reuse, 0x8880, RZ ;  /* 0x000088803c337816 */ /* 0x040fe200000000ff */
[-C--:B------:R-:W-:Y:S01]  /*6bf0*/  IMAD R14, R53, R50.reuse, R14 ;  /* 0x00000032350e7224 */ /* 0x080fe200078e020e */
[----:B------:R-:W-:Y:S01]  /*6c00*/  PRMT R53, R61, 0x8880, RZ ;  /* 0x000088803d357816 */ /* 0x000fe200000000ff */
[----:B------:R-:W-:Y:S01]  /*6c10*/  IMAD R19, R49, R50, R19 ;  /* 0x0000003231137224 */ /* 0x000fe200078e0213 */
[----:B------:R-:W-:Y:S01]  /*6c20*/  MOV R49, R51 ;  /* 0x0000003300317202 */ /* 0x000fe20000000f00 */
[----:B------:R-:W-:Y:S02]  /*6c30*/  IMAD R16, R47, R20, RZ ;  /* 0x000000142f107224 */ /* 0x000fe400078e02ff */
[C---:B------:R-:W-:Y:S01]  /*6c40*/  IMAD.U32 R52, R60.reuse, 0x10000, RZ ;  /* 0x000100003c347824 */ /* 0x040fe200078e00ff */
[----:B------:R-:W-:Y:S01]  /*6c50*/  I2IP.S8.S32.SAT R71, R19, R14, RZ ;  /* 0x0000000e13477239 */ /* 0x000fe200000014ff */
[----:B------:R-:W-:Y:S01]  /*6c60*/  IMAD R16, R49, R50, R16 ;  /* 0x0000003231107224 */ /* 0x000fe200078e0210 */
[----:B------:R-:W-:Y:S01]  /*6c70*/  SHF.L.U32 R49, R60, 0x8, RZ ;  /* 0x000000083c317819 */ /* 0x000fe200000006ff */
[C---:B------:R-:W-:Y:S01]  /*6c80*/  IMAD R17, R47.reuse, R21, RZ ;  /* 0x000000152f117224 */ /* 0x040fe200078e02ff */
[----:B------:R-:W-:Y:S01]  /*6c90*/  SHF.R.S32.HI R51, RZ, 0x18, R52 ;  /* 0x00000018ff337819 */ /* 0x000fe20000011434 */
[C---:B------:R-:W-:Y:S01]  /*6ca0*/  IMAD R18, R47.reuse, R22, RZ ;  /* 0x000000162f127224 */ /* 0x040fe200078e02ff */
[----:B------:R-:W-:Y:S01]  /*6cb0*/  SHF.R.S32.HI R49, RZ, 0x18, R49 ;  /* 0x00000018ff317819 */ /* 0x000fe20000011431 */
[----:B------:R-:W-:Y:S01]  /*6cc0*/  IMAD R23, R47, R23, RZ ;  /* 0x000000172f177224 */ /* 0x000fe200078e02ff */
[----:B------:R-:W-:Y:S01]  /*6cd0*/  I2IP.S8.S32.SAT R71, R13, R12, R71 ;  /* 0x0000000c0d477239 */ /* 0x000fe20000001447 */
[----:B------:R-:W-:Y:S01]  /*6ce0*/  IMAD R17, R51, R50, R17 ;  /* 0x0000003233117224 */ /* 0x000fe200078e0211 */
[C---:B------:R-:W-:Y:S01]  /*6cf0*/  SHF.L.U32 R52, R61.reuse, 0x10, RZ ;  /* 0x000000103d347819 */ /* 0x040fe200000006ff */
[----:B------:R-:W-:Y:S01]  /*6d00*/  IMAD.SHL.U32 R54, R61, 0x100, RZ ;  /* 0x000001003d367824 */ /* 0x000fe200078e00ff */
[----:B------:R-:W-:Y:S01]  /*6d10*/  SHF.R.S32.HI R51, RZ, 0x18, R60 ;  /* 0x00000018ff337819 */ /* 0x000fe2000001143c */
[----:B------:R-:W-:Y:S01]  /*6d20*/  IMAD R20, R47, R24, RZ ;  /* 0x000000182f147224 */ /* 0x000fe200078e02ff */
[----:B------:R1:W-:Y:S01]  /*6d30*/  STS.128 [R95+UR49+0x4400], R68 ;  /* 0x004400445f007988 */ /* 0x0003e20008000c31 */
[-C--:B------:R-:W-:Y:S01]  /*6d40*/  IMAD R18, R49, R50.reuse, R18 ;  /* 0x0000003231127224 */ /* 0x080fe200078e0212 */
[----:B------:R-:W-:Y:S01]  /*6d50*/  SHF.R.S32.HI R52, RZ, 0x18, R52 ;  /* 0x00000018ff347819 */ /* 0x000fe20000011434 */
[----:B------:R-:W-:Y:S01]  /*6d60*/  IMAD R21, R47, R25, RZ ;  /* 0x000000192f157224 */ /* 0x000fe200078e02ff */
[----:B------:R-:W-:Y:S01]  /*6d70*/  SHF.R.S32.HI R49, RZ, 0x18, R54 ;  /* 0x00000018ff317819 */ /* 0x000fe20000011436 */
[----:B------:R-:W-:Y:S01]  /*6d80*/  IMAD R23, R51, R50, R23 ;  /* 0x0000003233177224 */ /* 0x000fe200078e0217 */
[----:B------:R-:W-:Y:S01]  /*6d90*/  SHF.R.S32.HI R51, RZ, 0x18, R61 ;  /* 0x00000018ff337819 */ /* 0x000fe2000001143d */
[----:B------:R-:W-:Y:S01]  /*6da0*/  IMAD R22, R47, R26, RZ ;  /* 0x0000001a2f167224 */ /* 0x000fe200078e02ff */
[----:B------:R-:W-:Y:S01]  /*6db0*/  SHF.R.S32.HI R54, RZ, 0x18, R63 ;  /* 0x00000018ff367819 */ /* 0x000fe2000001143f */
[----:B------:R-:W-:Y:S01]  /*6dc0*/  IMAD R20, R53, R50, R20 ;  /* 0x0000003235147224 */ /* 0x000fe200078e0214 */
[----:B------:R-:W-:Y:S01]  /*6dd0*/  I2IP.S8.S32.SAT R76, R23, R18, RZ ;  /* 0x00000012174c7239 */ /* 0x000fe200000014ff */
[----:B------:R-:W-:Y:S01]  /*6de0*/  IMAD R27, R47, R27, RZ ;  /* 0x0000001b2f1b7224 */ /* 0x000fe200078e02ff */
[----:B------:R-:W-:Y:S01]  /*6df0*/  SHF.L.U32 R53, R62, 0x8, RZ ;  /* 0x000000083e357819 */ /* 0x000fe200000006ff */
[-C--:B------:R-:W-:Y:S01]  /*6e00*/  IMAD R21, R52, R50.reuse, R21 ;  /* 0x0000003234157224 */ /* 0x080fe200078e0215 */
[C---:B------:R-:W-:Y:S01]  /*6e10*/  SHF.L.U32 R52, R62.reuse, 0x10, RZ ;  /* 0x000000103e347819 */ /* 0x040fe200000006ff */
[----:B------:R-:W-:Y:S01]  /*6e20*/  IMAD R22, R49, R50, R22 ;  /* 0x0000003231167224 */ /* 0x000fe200078e0216 */
[----:B------:R-:W-:Y:S01]  /*6e30*/  PRMT R49, R62, 0x8880, RZ ;  /* 0x000088803e317816 */ /* 0x000fe200000000ff */
[----:B------:R-:W-:Y:S01]  /*6e40*/  IMAD R24, R47, R28, RZ ;  /* 0x0000001c2f187224 */ /* 0x000fe200078e02ff */
[----:B------:R-:W-:Y:S01]  /*6e50*/  I2IP.S8.S32.SAT R76, R17, R16, R76 ;  /* 0x00000010114c7239 */ /* 0x000fe2000000144c */
[----:B------:R-:W-:Y:S01]  /*6e60*/  IMAD R27, R51, R50, R27 ;  /* 0x00000032331b7224 */ /* 0x000fe200078e021b */
[----:B------:R-:W-:Y:S01]  /*6e70*/  SHF.R.S32.HI R51, RZ, 0x18, R52 ;  /* 0x00000018ff337819 */ /* 0x000fe20000011434 */
[C---:B------:R-:W-:Y:S01]  /*6e80*/  IMAD R25, R47.reuse, R29, RZ ;  /* 0x0000001d2f197224 */ /* 0x040fe200078e02ff */
[----:B------:R-:W-:Y:S01]  /*6e90*/  SHF.R.S32.HI R53, RZ, 0x18, R53 ;  /* 0x00000018ff357819 */ /* 0x000fe20000011435 */
[----:B------:R-:W-:Y:S01]  /*6ea0*/  IMAD R26, R47, R30, RZ ;  /* 0x0000001e2f1a7224 */ /* 0x000fe200078e02ff */
[----:B------:R-:W-:Y:S01]  /*6eb0*/  I2IP.S8.S32.SAT R77, R27, R22, RZ ;  /* 0x000000161b4d7239 */ /* 0x000fe200000014ff */
[-C--:B------:R-:W-:Y:S01]  /*6ec0*/  IMAD R24, R49, R50.reuse, R24 ;  /* 0x0000003231187224 */ /* 0x080fe200078e0218 */
[----:B------:R-:W-:Y:S01]  /*6ed0*/  SHF.L.U32 R52, R63, 0x10, RZ ;  /* 0x000000103f347819 */ /* 0x000fe200000006ff */
[----:B------:R-:W-:Y:S01]  /*6ee0*/  IMAD R25, R51, R50, R25 ;  /* 0x0000003233197224 */ /* 0x000fe200078e0219 */
[----:B------:R-:W-:Y:S01]  /*6ef0*/  I2IP.S8.S32.SAT R77, R21, R20, R77 ;  /* 0x00000014154d7239 */ /* 0x000fe2000000144d */
[----:B------:R-:W-:Y:S01]  /*6f00*/  IMAD R26, R53, R50, R26 ;  /* 0x00000032351a7224 */ /* 0x000fe200078e021a */
[----:B------:R-:W-:Y:S01]  /*6f10*/  SHF.R.S32.HI R49, RZ, 0x18, R62 ;  /* 0x00000018ff317819 */ /* 0x000fe2000001143e */
[----:B------:R-:W-:Y:S01]  /*6f20*/  IMAD R31, R47, R31, RZ ;  /* 0x0000001f2f1f7224 */ /* 0x000fe200078e02ff */
[C---:B------:R-:W-:Y:S01]  /*6f30*/  PRMT R51, R63.reuse, 0x8880, RZ ;  /* 0x000088803f337816 */ /* 0x040fe200000000ff */
[----:B------:R-:W-:Y:S01]  /*6f40*/  IMAD.SHL.U32 R53, R63, 0x100, RZ ;  /* 0x000001003f357824 */ /* 0x000fe200078e00ff */
[----:B------:R-:W-:Y:S01]  /*6f50*/  SHF.R.S32.HI R52, RZ, 0x18, R52 ;  /* 0x00000018ff347819 */ /* 0x000fe20000011434 */
[C---:B------:R-:W-:Y:S02]  /*6f60*/  IMAD R28, R47.reuse, R32, RZ ;  /* 0x000000202f1c7224 */ /* 0x040fe400078e02ff */
[----:B------:R-:W-:Y:S01]  /*6f70*/  IMAD R29, R47, R33, RZ ;  /* 0x000000212f1d7224 */ /* 0x000fe200078e02ff */
[----:B------:R-:W-:Y:S01]  /*6f80*/  SHF.R.S32.HI R53, RZ, 0x18, R53 ;  /* 0x00000018ff357819 */ /* 0x000fe20000011435 */
[-C--:B------:R-:W-:Y:S02]  /*6f90*/  IMAD R31, R49, R50.reuse, R31 ;  /* 0x00000032311f7224 */ /* 0x080fe400078e021f */
[----:B------:R-:W-:Y:S02]  /*6fa0*/  IMAD R28, R51, R50, R28 ;  /* 0x00000032331c7224 */ /* 0x000fe400078e021c */
[----:B------:R-:W-:Y:S01]  /*6fb0*/  IMAD R30, R47, R34, RZ ;  /* 0x000000222f1e7224 */ /* 0x000fe200078e02ff */
[----:B------:R-:W-:Y:S01]  /*6fc0*/  I2IP.S8.S32.SAT R55, R31, R26, RZ ;  /* 0x0000001a1f377239 */ /* 0x000fe200000014ff */
[----:B------:R-:W-:Y:S02]  /*6fd0*/  IMAD R29, R52, R50, R29 ;  /* 0x00000032341d7224 */ /* 0x000fe400078e021d */
[----:B------:R-:W-:Y:S01]  /*6fe0*/  IMAD R35, R47, R35, RZ ;  /* 0x000000232f237224 */ /* 0x000fe200078e02ff */
[----:B------:R-:W-:Y:S01]  /*6ff0*/  I2IP.S8.S32.SAT R78, R25, R24, R55 ;  /* 0x00000018194e7239 */ /* 0x000fe20000001437 */
[-C--:B------:R-:W-:Y:S01]  /*7000*/  IMAD R30, R53, R50.reuse, R30 ;  /* 0x00000032351e7224 */ /* 0x080fe200078e021e */
[----:B------:R-:W-:Y:S01]  /*7010*/  LEA R55, R100, UR49, 0x3 ;  /* 0x0000003164377c11 */ /* 0x000fe2000f8e18ff */
[----:B------:R-:W-:Y:S05]  /*7020*/  IMAD R35, R54, R50, R35 ;  /* 0x0000003236237224 */ /* 0x000fea00078e0223 */
[----:B------:R-:W-:Y:S04]  /*7030*/  I2IP.S8.S32.SAT R73, R35, R30, RZ ;  /* 0x0000001e23497239 */ /* 0x000fe800000014ff */
[----:B------:R-:W-:Y:S05]  /*7040*/  I2IP.S8.S32.SAT R79, R29, R28, R73 ;  /* 0x0000001c1d4f7239 */ /* 0x000fea0000001449 */
[----:B------:R1:W-:Y:S01]  /*7050*/  STS.128 [R109+0x4410], R76 ;  /* 0x0044104c6d007388 */ /* 0x0003e20000000c00 */
[----:B------:R-:W-:Y:S01]  /*7060*/  @!PT LDS RZ, [RZ] ;  /* 0x00000000fffff984 */ /* 0x000fe20000000800 */
[----:B------:R-:W-:Y:S01]  /*7070*/  @!PT LDS RZ, [RZ] ;  /* 0x00000000fffff984 */ /* 0x000fe20000000800 */
[----:B------:R-:W-:Y:S01]  /*7080*/  @!PT LDS RZ, [RZ] ;  /* 0x00000000fffff984 */ /* 0x000fe20000000800 */
[----:B------:R-:W-:Y:S01]  /*7090*/  @!PT LDS RZ, [RZ] ;  /* 0x00000000fffff984 */ /* 0x000fe20000000800 */
[----:B------:R2:W-:Y:S07]  /*70a0*/  MEMBAR.ALL.CTA ;  /* 0x0000000000007992 */ /* 0x0005ee0000008000 */
[----:B--2---:R-:W2:Y:S02]  /*70b0*/  FENCE.VIEW.ASYNC.S ;  /* 0x00000000000073c6 */ /* 0x004ea40000000000 */
[----:B--2---:R-:W-:Y:S06]  /*70c0*/  BAR.SYNC.DEFER_BLOCKING 0x1, 0x80 ;  /* 0x0042000000007b1d */ /* 0x004fec0000010000 */
[----:B------:R-:W-:Y:S05]  /*70d0*/  @P0 BRA `(.L_x_116) ;  /* 0x0000000000280947 */ /* 0x000fea0003800000 */
[----:B------:R-:W-:Y:S02]  /*70e0*/  UIADD3 UR4, UPT, UPT, UR49, 0x4400, URZ ;  /* 0x0000440031047890 */ /* 0x000fe4000fffe0ff */
[----:B------:R-:W-:Y:S01]  /*70f0*/  UIADD3 UR6, UP0, UPT, UR52, 0x680, URZ ;  /* 0x0000068034067890 */ /* 0x000fe2000ff1e0ff */
[----:B------:R-:W-:Y:S03]  /*7100*/  UMOV UR43, UR36 ;  /* 0x00000024002b7c82 */ /* 0x000fe60008000000 */
[----:B------:R-:W-:Y:S01]  /*7110*/  MOV R104, UR4 ;  /* 0x0000000400687c02 */ /* 0x000fe20008000f00 */
[----:B------:R-:W-:Y:S03]  /*7120*/  UIADD3.X UR7, UPT, UPT, URZ, UR53, URZ, UP0, !UPT ;  /* 0x00000035ff077290 */ /* 0x000fe600087fe4ff */
[----:B------:R-:W-:Y:S11]  /*7130*/  R2UR UR40, R104 ;  /* 0x00000000682872ca */ /* 0x000ff600000e0000 */
[----:B------:R-:W-:Y:S02]  /*7140*/  @!UPT UIADD3 URZ, UPT, UPT, URZ, URZ, URZ ;  /* 0x000000fffffff290 */ /* 0x000fe4000fffe0ff */
[----:B------:R2:W-:Y:S01]  /*7150*/  UTMASTG.3D [UR40], [UR6] ;  /* 0x00000028060073b5 */ /* 0x0005e20008010000 */
[----:B------:R0:W-:Y:S01]  /*7160*/  UTMACMDFLUSH ;  /* 0x00000000000079b7 */ /* 0x0001e20000000000 */
[----:B--2---:R-:W-:Y:S04]  /*7170*/  DEPBAR.LE SB0, 0x1 ;  /* 0x000080400000791a */ /* 0x004fe80000000000 */
.L_x_116:
[----:B------:R-:W-:Y:S05]  /*7180*/  BSYNC.RECONVERGENT B0 ;  /* 0x0000000000007941 */ /* 0x000fea0003800200 */
.L_x_115:
[----:B------:R-:W-:Y:S06]  /*7190*/  BAR.SYNC.DEFER_BLOCKING 0x1, 0x80 ;  /* 0x0042000000007b1d */ /* 0x000fec0000010000 */
[----:B------:R-:W2:Y:S01]  /*71a0*/  @P6 SYNCS.PHASECHK.TRANS64.TRYWAIT P0, [R55+URZ+0x140], R74 ;  /* 0x0001404a370065a7 */ /* 0x000ea200080011ff */
[----:B------:R-:W-:Y:S01]  /*71b0*/  BSSY B1, `(.L_x_117) ;  /* 0x000001f000017945 */ /* 0x000fe20003800000 */
[----:B--2---:R-:W-:Y:S03]  /*71c0*/  @P6 SEL R64, RZ, 0x1, !P0 ;  /* 0x00000001ff406807 */ /* 0x004fe60004000000 */
[----:B------:R-:W-:Y:S05]  /*71d0*/  @!P6 BRA `(.L_x_118) ;  /* 0x000000000070e947 */ /* 0x000fea0003800000 */
[----:B------:R-:W-:Y:S01]  /*71e0*/  ISETP.NE.AND P1, PT, R65, RZ, PT ;  /* 0x000000ff4100720c */ /* 0x000fe20003f25270 */
[----:B------:R-:W-:Y:S01]  /*71f0*/  BSSY B0, `(.L_x_119) ;  /* 0x0000008000007945 */ /* 0x000fe20003800000 */
[----:B------:R-:W-:Y:S11]  /*7200*/  ISETP.NE.AND P0, PT, R64, RZ, PT ;  /* 0x000000ff4000720c */ /* 0x000ff60003f05270 */
[----:B------:R-:W-:Y:S04]  /*7210*/  @P1 IMAD R3, R100, 0x1000, R67 ;  /* 0x0000100064031824 */ /* 0x000fe800078e0243 */
[----:B------:R-:W-:Y:S01]  /*7220*/  @P1 IMAD.IADD R2, R66, 0x1, R3 ;  /* 0x0000000142021824 */ /* 0x000fe200078e0203 */
[----:B------:R-:W-:Y:S06]  /*7230*/  @P0 BRA `(.L_x_120) ;  /* 0x00000000000c0947 */ /* 0x000fec0003800000 */
[----:B------:R-:W-:Y:S04]  /*7240*/  SHF.L.U32 R0, R99, 0x1f, RZ ;  /* 0x0000001f63007819 */ /* 0x000fe800000006ff */
[----:B------:R-:W2:Y:S02]  /*7250*/  SYNCS.PHASECHK.TRANS64.TRYWAIT P0, [R55+URZ+0x140], R0 ;  /* 0x00014000370075a7 */ /* 0x000ea400080011ff */
[----:B--2---:R-:W-:Y:S05]  /*7260*/  @!P0 BRA `(.L_x_121) ;  /* 0x0000003800548947 */ /* 0x004fea0003800000 */
.L_x_120:
[----:B------:R-:W-:Y:S05]  /*7270*/  BSYNC B0 ;  /* 0x0000000000007941 */ /* 0x000fea0003800000 */
.L_x_119:
[----:B------:R-:W-:Y:S01]  /*7280*/  ISETP.NE.AND P0, PT, R65, RZ, PT ;  /* 0x000000ff4100720c */ /* 0x000fe20003f05270 */
[----:B--2---:R-:W-:Y:S02]  /*7290*/  VIADD R55, R55, 0x160 ;  /* 0x0000016037377836 */ /* 0x004fe40000000000 */
[----:B------:R-:W-:Y:S02]  /*72a0*/  IMAD.U32 R0, RZ, RZ, UR37 ;  /* 0x00000025ff007e24 */ /* 0x000fe4000f8e00ff */
[----:B------:R-:W-:Y:S03]  /*72b0*/  VIADD R100, R100, 0x1 ;  /* 0x0000000164647836 */ /* 0x000fe60000000000 */
[----:B------:R-:W-:Y:S05]  /*72c0*/  PRMT R0, R0, 0x654, R55 ;  /* 0x0000065400007816 */ /* 0x000fea0000000037 */
[----:B------:R2:W3:Y:S04]  /*72d0*/  @P0 LDS.128 R56, [R3+0x400] ;  /* 0x0004000003380984 */ /* 0x0004e80000000c00 */
[----:B------:R2:W4:Y:S01]  /*72e0*/  @P0 LDS.128 R60, [R2+0x410] ;  /* 0x00041000023c0984 */ /* 0x0005220000000c00 */
        /* <DEDUP_REMOVED lines=10> */
[----:B--23--:R-:W-:Y:S02]  /*7390*/  LOP3.LUT R99, R99, R0, RZ, 0x3c, !PT ;  /* 0x0000000063637212 */ /* 0x00cfe400078e3cff */
.L_x_118:
[----:B------:R-:W-:Y:S05]  /*73a0*/  BSYNC B1 ;  /* 0x0000000000017941 */ /* 0x000fea0003800000 */
.L_x_117:
[----:B------:R-:W-:Y:S05]  /*73b0*/  VIADD R3, R48, 0x40 ;  /* 0x0000004030037836 */ /* 0x000fea0000000000 */
[----:B------:R-:W-:Y:S04]  /*73c0*/  SHF.R.U32.HI R3, RZ, 0x15, R3 ;  /* 0x00000015ff037819 */ /* 0x000fe80000011603 */
[----:B------:R-:W-:Y:S11]  /*73d0*/  LOP3.LUT P0, RZ, R3, 0x3, R96, 0x48, !PT ;  /* 0x0000000303ff7812 */ /* 0x000ff60007804860 */
[----:B------:R-:W-:Y:S02]  /*73e0*/  @!UPT UIADD3 URZ, UPT, UPT, URZ, URZ, URZ ;  /* 0x000000fffffff290 */ /* 0x000fe4000fffe0ff */
[----:B------:R-:W-:Y:S05]  /*73f0*/  @!P0 BRA `(.L_x_122) ;  /* 0x0000000000408947 */ /* 0x000fea0003800000 */
[----:B------:R-:W2:Y:S01]  /*7400*/  LDCU.64 UR8, c[0x4][0x78] ;  /* 0x01000f00ff0877ac */ /* 0x000ea20008000a00 */
[----:B------:R-:W-:Y:S01]  /*7410*/  MOV R3, 0x0 ;  /* 0x0000000000037802 */ /* 0x000fe20000000f00 */
[----:B------:R-:W-:Y:S02]  /*7420*/  HFMA2 R12, -RZ, RZ, 0, 5.9604644775390625e-08 ;  /* 0x00000001ff0c7431 */ /* 0x000fe400000001ff */
[----:B------:R-:W-:Y:S02]  /*7430*/  IMAD.MOV.U32 R8, RZ, RZ, 0x192 ;  /* 0x00000192ff087424 */ /* 0x000fe400078e00ff */
[----:B------:R-:W-:Y:S01]  /*7440*/  IMAD.MOV.U32 R13, RZ, RZ, RZ ;  /* 0x000000ffff0d7224 */ /* 0x000fe200078e00ff */
[----:B------:R-:W3:Y:S01]  /*7450*/  LDCU.64 UR6, c[0x4][0x80] ;  /* 0x01001000ff0677ac */ /* 0x000ee20008000a00 */
[----:B------:R-:W1:Y:S01]  /*7460*/  LDC.64 R2, c[0x4][R3] ;  /* 0x0100000003027b82 */ /* 0x000e620000000a00 */
[----:B------:R-:W5:Y:S01]  /*7470*/  LDCU.64 UR4, c[0x4][0x18] ;  /* 0x01000300ff0477ac */ /* 0x000f620008000a00 */
[----:B--2---:R-:W-:Y:S01]  /*7480*/  MOV R5, UR9 ;  /* 0x0000000900057c02 */ /* 0x004fe20008000f00 */
[----:B------:R-:W-:Y:S01]  /*7490*/  IMAD.U32 R4, RZ, RZ, UR8 ;  /* 0x00000008ff047e24 */ /* 0x000fe2000f8e00ff */
[----:B---3--:R-:W-:Y:S01]  /*74a0*/  MOV R7, UR7 ;  /* 0x0000000700077c02 */ /* 0x008fe20008000f00 */
[----:B------:R-:W-:Y:S01]  /*74b0*/  IMAD.U32 R6, RZ, RZ, UR6 ;  /* 0x00000006ff067e24 */ /* 0x000fe2000f8e00ff */
[----:B-----5:R-:W-:Y:S01]  /*74c0*/  MOV R11, UR5 ;  /* 0x00000005000b7c02 */ /* 0x020fe20008000f00 */
[----:B------:R-:W-:Y:S02]  /*74d0*/  IMAD.U32 R10, RZ, RZ, UR4 ;  /* 0x00000004ff0a7e24 */ /* 0x000fe4000f8e00ff */
[----:B------:R-:W-:Y:S07]  /*74e0*/  LEPC R20, `(.L_x_122) ;  /* 0x000000001014794e */ /* 0x000fee0000000000 */
[----:B-1--4-:R-:W-:Y:S05]  /*74f0*/  CALL.ABS.NOINC R2 ;  /* 0x0000000002007343 */ /* 0x012fea0003c00000 */
.L_x_122:
[----:B------:R-:W-:Y:S01]  /*7500*/  SHF.L.U32 R51, R56, 0x10, RZ ;  /* 0x0000001038337819 */ /* 0x000fe200000006ff */
[----:B------:R-:W-:Y:S05]  /*7510*/  WARPSYNC.ALL ;  /* 0x0000000000007948 */ /* 0x000fea0003800000 */
[----:B------:R-:W-:Y:S01]  /*7520*/  R2UR UR4, R48 ;  /* 0x00000000300472ca */ /* 0x000fe200000e0000 */
[----:B------:R-:W-:Y:S01]  /*7530*/  BSSY.RECONVERGENT B0, `(.L_x_123) ;  /* 0x0000099000007945 */ /* 0x000fe20003800200 */
[C---:B------:R-:W-:Y:S02]  /*7540*/  PRMT R49, R56.reuse, 0x8880, RZ ;  /* 0x0000888038317816 */ /* 0x040fe400000000ff */
[----:B------:R-:W-:Y:S02]  /*7550*/  SHF.R.S32.HI R51, RZ, 0x18, R51 ;  /* 0x00000018ff337819 */ /* 0x000fe40000011433 */
[----:B------:R-:W-:Y:S02]  /*7560*/  SHF.L.U32 R52, R56, 0x8, RZ ;  /* 0x0000000838347819 */ /* 0x000fe400000006ff */
[----:B------:R-:W-:Y:S02]  /*7570*/  SHF.L.U32 R53, R57, 0x8, RZ ;  /* 0x0000000839357819 */ /* 0x000fe400000006ff */
[----:B------:R-:W-:Y:S02]  /*7580*/  SHF.R.S32.HI R54, RZ, 0x18, R58 ;  /* 0x00000018ff367819 */ /* 0x000fe4000001143a */
[----:B------:R-:W-:Y:S01]  /*7590*/  SHF.R.S32.HI R53, RZ, 0x18, R53 ;  /* 0x00000018ff357819 */ /* 0x000fe20000011435 */
[----:B------:R-:W-:Y:S01]  /*75a0*/  LDTM.16dp32bit_t0_t15.x32 R4, tmem[UR4+0x40] ;  /* 0x00004004000479ee */ /* 0x000fe20008a80000 */
[----:B------:R-:W2:Y:S01]  /*75b0*/  LDTM.16dp32bit_t16_t31.x32 R4, tmem[UR4+0x60] ;  /* 0x00006004000479ee */ /* 0x000ea20008aa0000 */
[----:B----4-:R-:W-:Y:S02]  /*75c0*/  SHF.L.U32 R55, R62, 0x8, RZ ;  /* 0x000000083e377819 */ /* 0x010fe400000006ff */
[----:B------:R-:W-:Y:S02]  /*75d0*/  ISETP.NE.AND P0, PT, R105, RZ, PT ;  /* 0x000000ff6900720c */ /* 0x000fe40003f05270 */
[----:B------:R-:W-:Y:S02]  /*75e0*/  SHF.R.S32.HI R55, RZ, 0x18, R55 ;  /* 0x00000018ff377819 */ /* 0x000fe40000011437 */
[----:B------:R-:W-:Y:S01]  /*75f0*/  ISETP.NE.AND P6, PT, R72, RZ, PT ;  /* 0x000000ff4800720c */ /* 0x000fe20003fc5270 */
[C---:B--2---:R-:W-:Y:S02]  /*7600*/  IMAD R0, R47.reuse, R4, RZ ;  /* 0x000000042f007224 */ /* 0x044fe400078e02ff */
        /* <DEDUP_REMOVED lines=12> */
[C---:B------:R-:W-:Y:S01]  /*76d0*/  IMAD R4, R47.reuse, R8, RZ ;  /* 0x000000082f047224 */ /* 0x040fe200078e02ff */
[----:B------:R-:W-:Y:S01]  /*76e0*/  SHF.L.U32 R52, R58, 0x10, RZ ;  /* 0x000000103a347819 */ /* 0x000fe200000006ff */
[----:B------:R-:W-:Y:S01]  /*76f0*/  IMAD R5, R47, R9, RZ ;  /* 0x000000092f057224 */ /* 0x000fe200078e02ff */
[----:B-1----:R-:W-:Y:S01]  /*7700*/  I2IP.S8.S32.SAT R69, R7, R3, RZ ;  /* 0x0000000307457239 */ /* 0x002fe200000014ff */
[----:B------:R-:W-:Y:S01]  /*7710*/  IMAD R6, R47, R10, RZ ;  /* 0x0000000a2f067224 */ /* 0x000fe200078e02ff */
[----:B------:R-:W-:Y:S01]  /*7720*/  SHF.R.S32.HI R52, RZ, 0x18, R52 ;  /* 0x00000018ff347819 */ /* 0x000fe20000011434 */
[----:B------:R-:W-:Y:S01]  /*7730*/  IMAD R4, R49, R50, R4 ;  /* 0x0000003231047224 */ /* 0x000fe200078e0204 */
[----:B------:R-:W-:Y:S01]  /*7740*/  I2IP.S8.S32.SAT R68, R2, R0, R69 ;  /* 0x0000000002447239 */ /* 0x000fe20000001445 */
[-C--:B------:R-:W-:Y:S01]  /*7750*/  IMAD R5, R51, R50.reuse, R5 ;  /* 0x0000003233057224 */ /* 0x080fe200078e0205 */
[----:B------:R-:W-:Y:S01]  /*7760*/  SHF.R.S32.HI R49, RZ, 0x18, R57 ;  /* 0x00000018ff317819 */ /* 0x000fe20000011439 */
[----:B------:R-:W-:Y:S01]  /*7770*/  IMAD R11, R47, R11, RZ ;  /* 0x0000000b2f0b7224 */ /* 0x000fe200078e02ff */
[C---:B------:R-:W-:Y:S01]  /*7780*/  PRMT R51, R58.reuse, 0x8880, RZ ;  /* 0x000088803a337816 */ /* 0x040fe200000000ff */
[----:B------:R-:W-:Y:S01]  /*7790*/  IMAD R6, R53, R50, R6 ;  /* 0x0000003235067224 */ /* 0x000fe200078e0206 */
[----:B------:R-:W-:Y:S01]  /*77a0*/  SHF.L.U32 R53, R58, 0x8, RZ ;  /* 0x000000083a357819 */ /* 0x000fe200000006ff */
[C---:B------:R-:W-:Y:S02]  /*77b0*/  IMAD R8, R47.reuse, R12, RZ ;  /* 0x0000000c2f087224 */ /* 0x040fe400078e02ff */
[----:B------:R-:W-:Y:S01]  /*77c0*/  IMAD R9, R47, R13, RZ ;  /* 0x0000000d2f097224 */ /* 0x000fe200078e02ff */
[----:B------:R-:W-:Y:S01]  /*77d0*/  SHF.R.S32.HI R53, RZ, 0x18, R53 ;  /* 0x00000018ff357819 */ /* 0x000fe20000011435 */
[----:B------:R-:W-:Y:S01]  /*77e0*/  IMAD R11, R49, R50, R11 ;  /* 0x00000032310b7224 */ /* 0x000fe200078e020b */
[----:B------:R-:W-:Y:S01]  /*77f0*/  PRMT R49, R59, 0x8880, RZ ;  /* 0x000088803b317816 */ /* 0x000fe200000000ff */
[----:B------:R-:W-:Y:S02]  /*7800*/  IMAD R10, R47, R14, RZ ;  /* 0x0000000e2f0a7224 */ /* 0x000fe400078e02ff */
[----:B------:R-:W-:Y:S01]  /*7810*/  IMAD R8, R51, R50, R8 ;  /* 0x0000003233087224 */ /* 0x000fe200078e0208 */
[----:B------:R-:W-:Y:S01]  /*7820*/  I2IP.S8.S32.SAT R70, R11, R6, RZ ;  /* 0x000000060b467239 */ /* 0x000fe200000014ff */
[-C--:B------:R-:W-:Y:S01]  /*7830*/  IMAD R9, R52, R50.reuse, R9 ;  /* 0x0000003234097224 */ /* 0x080fe200078e0209 */
[----:B------:R-:W-:Y:S01]  /*7840*/  SHF.L.U32 R51, R59, 0x10, RZ ;  /* 0x000000103b337819 */ /* 0x000fe200000006ff */
[----:B------:R-:W-:Y:S01]  /*7850*/  IMAD R10, R53, R50, R10 ;  /* 0x00000032350a7224 */ /* 0x000fe200078e020a */
[----:B------:R-:W-:Y:S01]  /*7860*/  I2IP.S8.S32.SAT R69, R5, R4, R70 ;  /* 0x0000000405457239 */ /* 0x000fe20000001446 */
[----:B------:R-:W-:Y:S01]  /*7870*/  IMAD R15, R47, R15, RZ ;  /* 0x0000000f2f0f7224 */ /* 0x000fe200078e02ff */
[----:B------:R-:W-:Y:S01]  /*7880*/  SHF.R.S32.HI R51, RZ, 0x18, R51 ;  /* 0x00000018ff337819 */ /* 0x000fe20000011433 */
[----:B------:R-:W-:Y:S01]  /*7890*/  IMAD.SHL.U32 R53, R59, 0x100, RZ ;  /* 0x000001003b357824 */ /* 0x000fe200078e00ff */
[----:B------:R-:W-:Y:S01]  /*78a0*/  SHF.R.S32.HI R52, RZ, 0x18, R59 ;  /* 0x00000018ff347819 */ /* 0x000fe2000001143b */
[C---:B------:R-:W-:Y:S02]  /*78b0*/  IMAD R12, R47.reuse, R16, RZ ;  /* 0x000000102f0c7224 */ /* 0x040fe400078e02ff */
[----:B------:R-:W-:Y:S01]  /*78c0*/  IMAD R13, R47, R17, RZ ;  /* 0x000000112f0d7224 */ /* 0x000fe200078e02ff */
[----:B------:R-:W-:Y:S01]  /*78d0*/  SHF.R.S32.HI R53, RZ, 0x18, R53 ;  /* 0x00000018ff357819 */ /* 0x000fe20000011435 */
[----:B------:R-:W-:Y:S01]  /*78e0*/  IMAD R15, R54, R50, R15 ;  /* 0x00000032360f7224 */ /* 0x000fe200078e020f */
[----:B------:R-:W-:Y:S01]  /*78f0*/  SHF.L.U32 R54, R61, 0x10, RZ ;  /* 0x000000103d367819 */ /* 0x000fe200000006ff */
[----:B------:R-:W-:Y:S02]  /*7900*/  IMAD R14, R47, R18, RZ ;  /* 0x000000122f0e7224 */ /* 0x000fe400078e02ff */
[----:B------:R-:W-:Y:S01]  /*7910*/  IMAD R12, R49, R50, R12 ;  /* 0x00000032310c7224 */ /* 0x000fe200078e020c */
[----:B------:R-:W-:Y:S01]  /*7920*/  I2IP.S8.S32.SAT R71, R15, R10, RZ ;  /* 0x0000000a0f477239 */ /* 0x000fe200000014ff */
[----:B------:R-:W-:Y:S01]  /*7930*/  IMAD R19, R47, R19, RZ ;  /* 0x000000132f137224 */ /* 0x000fe200078e02ff */
[----:B------:R-:W-:Y:S01]  /*7940*/  PRMT R49, R60, 0x8880, RZ ;  /* 0x000088803c317816 */ /* 0x000fe200000000ff */
[----:B------:R-:W-:Y:S01]  /*7950*/  IMAD R13, R51, R50, R13 ;  /* 0x00000032330d7224 */ /* 0x000fe200078e020d */
[----:B------:R-:W-:Y:S01]  /*7960*/  I2IP.S8.S32.SAT R70, R9, R8, R71 ;  /* 0x0000000809467239 */ /* 0x000fe20000001447 */
[----:B------:R-:W-:Y:S01]  /*7970*/  IMAD R16, R47, R20, RZ ;  /* 0x000000142f107224 */ /* 0x000fe200078e02ff */
[----:B------:R-:W-:Y:S01]  /*7980*/  SHF.R.S32.HI R54, RZ, 0x18, R54 ;  /* 0x00000018ff367819 */ /* 0x000fe20000011436 */
[-C--:B------:R-:W-:Y:S01]  /*7990*/  IMAD R14, R53, R50.reuse, R14 ;  /* 0x00000032350e7224 */ /* 0x080fe200078e020e */
[----:B------:R-:W-:Y:S01]  /*79a0*/  PRMT R53, R61, 0x8880, RZ ;  /* 0x000088803d357816 */ /* 0x000fe200000000ff */
[-C--:B------:R-:W-:Y:S01]  /*79b0*/  IMAD R19, R52, R50.reuse, R19 ;  /* 0x0000003234137224 */ /* 0x080fe200078e0213 */
[----:B------:R-:W-:Y:S01]  /*79c0*/  SHF.R.S32.HI R52, RZ, 0x18, R60 ;  /* 0x00000018ff347819 */ /* 0x000fe2000001143c */
[----:B------:R-:W-:Y:S01]  /*79d0*/  IMAD R16, R49, R50, R16 ;  /* 0x0000003231107224 */ /* 0x000fe200078e0210 */
[C---:B------:R-:W-:Y:S01]  /*79e0*/  SHF.L.U32 R49, R60.reuse, 0x10, RZ ;  /* 0x000000103c317819 */ /* 0x040fe200000006ff */
[C---:B------:R-:W-:Y:S01]  /*79f0*/  IMAD R17, R47.reuse, R21, RZ ;  /* 0x000000152f117224 */ /* 0x040fe200078e02ff */
[----:B------:R-:W-:Y:S01]  /*7a00*/  SHF.L.U32 R51, R60, 0x8, RZ ;  /* 0x000000083c337819 */ /* 0x000fe200000006ff */
[C---:B------:R-:W-:Y:S01]  /*7a10*/  IMAD R18, R47.reuse, R22, RZ ;  /* 0x000000162f127224 */ /* 0x040fe200078e02ff */
[----:B------:R-:W-:Y:S01]  /*7a20*/  SHF.R.S32.HI R49, RZ, 0x18, R49 ;  /* 0x00000018ff317819 */ /* 0x000fe20000011431 */
[C---:B------:R-:W-:Y:S01]  /*7a30*/  IMAD R23, R47.reuse, R23, RZ ;  /* 0x000000172f177224 */ /* 0x040fe200078e02ff */
[----:B------:R-:W-:Y:S01]  /*7a40*/  SHF.R.S32.HI R51, RZ, 0x18, R51 ;  /* 0x00000018ff337819 */ /* 0x000fe20000011433 */
[----:B------:R-:W-:Y:S01]  /*7a50*/  IMAD R20, R47, R24, RZ ;  /* 0x000000182f147224 */ /* 0x000fe200078e02ff */
[----:B------:R-:W-:Y:S01]  /*7a60*/  I2IP.S8.S32.SAT R71, R19, R14, RZ ;  /* 0x0000000e13477239 */ /* 0x000fe200000014ff */
[----:B------:R-:W-:Y:S02]  /*7a70*/  IMAD R17, R49, R50, R17 ;  /* 0x0000003231117224 */ /* 0x000fe400078e0211 */
[----:B------:R-:W-:Y:S01]  /*7a80*/  IMAD.SHL.U32 R49, R61, 0x100, RZ ;  /* 0x000001003d317824 */ /* 0x000fe200078e00ff */
[----:B------:R-:W-:Y:S01]  /*7a90*/  I2IP.S8.S32.SAT R71, R13, R12, R71 ;  /* 0x0000000c0d477239 */ /* 0x000fe20000001447 */
[-C--:B------:R-:W-:Y:S01]  /*7aa0*/  IMAD R18, R51, R50.reuse, R18 ;  /* 0x0000003233127224 */ /* 0x080fe200078e0212 */
[----:B------:R-:W-:Y:S01]  /*7ab0*/  SHF.R.S32.HI R51, RZ, 0x18, R61 ;  /* 0x00000018ff337819 */ /* 0x000fe2000001143d */
[C---:B------:R-:W-:Y:S01]  /*7ac0*/  IMAD R21, R47.reuse, R25, RZ ;  /* 0x000000192f157224 */ /* 0x040fe200078e02ff */
[----:B------:R-:W-:Y:S01]  /*7ad0*/  SHF.R.S32.HI R49, RZ, 0x18, R49 ;  /* 0x00000018ff317819 */ /* 0x000fe20000011431 */
[----:B------:R-:W-:Y:S01]  /*7ae0*/  IMAD R23, R52, R50, R23 ;  /* 0x0000003234177224 */ /* 0x000fe200078e0217 */
[----:B------:R1:W-:Y:S01]  /*7af0*/  STS.128 [R95+UR49+0x5400], R68 ;  /* 0x005400445f007988 */ /* 0x0003e20008000c31 */
[----:B------:R-:W-:Y:S01]  /*7b00*/  IMAD R22, R47, R26, RZ ;  /* 0x0000001a2f167224 */ /* 0x000fe200078e02ff */
[C---:B------:R-:W-:Y:S01]  /*7b10*/  SHF.L.U32 R52, R62.reuse, 0x10, RZ ;  /* 0x000000103e347819 */ /* 0x040fe200000006ff */
        /* <DEDUP_REMOVED lines=9> */
[----:B------:R-:W-:Y:S01]  /*7bb0*/  SHF.R.S32.HI R49, RZ, 0x18, R62 ;  /* 0x00000018ff317819 */ /* 0x000fe2000001143e */
[----:B------:R-:W-:Y:S01]  /*7bc0*/  IMAD R25, R47, R29, RZ ;  /* 0x0000001d2f197224 */ /* 0x000fe200078e02ff */
[----:B------:R-:W-:Y:S01]  /*7bd0*/  SHF.R.S32.HI R54, RZ, 0x18, R63 ;  /* 0x00000018ff367819 */ /* 0x000fe2000001143f */
[-C--:B------:R-:W-:Y:S01]  /*7be0*/  IMAD R27, R51, R50.reuse, R27 ;  /* 0x00000032331b7224 */ /* 0x080fe200078e021b */
[----:B------:R-:W-:Y:S01]  /*7bf0*/  PRMT R51, R63, 0x8880, RZ ;  /* 0x000088803f337816 */ /* 0x000fe200000000ff */
[----:B------:R-:W-:Y:S01]  /*7c00*/  IMAD R24, R53, R50, R24 ;  /* 0x0000003235187224 */ /* 0x000fe200078e0218 */
[----:B------:R-:W-:Y:S01]  /*7c10*/  SHF.L.U32 R53, R63, 0x8, RZ ;  /* 0x000000083f357819 */ /* 0x000fe200000006ff */
[----:B------:R-:W-:Y:S01]  /*7c20*/  IMAD R26, R47, R30, RZ ;  /* 0x0000001e2f1a7224 */ /* 0x000fe200078e02ff */
[----:B------:R-:W-:Y:S01]  /*7c30*/  I2IP.S8.S32.SAT R73, R27, R22, RZ ;  /* 0x000000161b497239 */ /* 0x000fe200000014ff */
[----:B------:R-:W-:Y:S01]  /*7c40*/  IMAD R25, R52, R50, R25 ;  /* 0x0000003234197224 */ /* 0x000fe200078e0219 */
[----:B------:R-:W-:Y:S01]  /*7c50*/  SHF.L.U32 R52, R63, 0x10, RZ ;  /* 0x000000103f347819 */ /* 0x000fe200000006ff */
[C---:B------:R-:W-:Y:S01]  /*7c60*/  IMAD R31, R47.reuse, R31, RZ ;  /* 0x0000001f2f1f7224 */ /* 0x040fe200078e02ff */
[----:B------:R-:W-:Y:S01]  /*7c70*/  SHF.R.S32.HI R53, RZ, 0x18, R53 ;  /* 0x00000018ff357819 */ /* 0x000fe20000011435 */
[----:B------:R-:W-:Y:S01]  /*7c80*/  IMAD R28, R47, R32, RZ ;  /* 0x000000202f1c7224 */ /* 0x000fe200078e02ff */
[----:B------:R-:W-:Y:S01]  /*7c90*/  SHF.R.S32.HI R52, RZ, 0x18, R52 ;  /* 0x00000018ff347819 */ /* 0x000fe20000011434 */
[----:B------:R-:W-:Y:S01]  /*7ca0*/  IMAD R26, R55, R50, R26 ;  /* 0x00000032371a7224 */ /* 0x000fe200078e021a */
[----:B------:R-:W-:Y:S01]  /*7cb0*/  I2IP.S8.S32.SAT R77, R21, R20, R73 ;  /* 0x00000014154d7239 */ /* 0x000fe20000001449 */
[----:B------:R-:W-:Y:S01]  /*7cc0*/  IMAD R29, R47, R33, RZ ;  /* 0x000000212f1d7224 */ /* 0x000fe200078e02ff */
[----:B------:R-:W-:Y:S01]  /*7cd0*/  LEA R73, R100, UR49, 0x3 ;  /* 0x0000003164497c11 */ /* 0x000fe2000f8e18ff */
        /* <DEDUP_REMOVED lines=8> */
[----:B------:R-:W-:Y:S01]  /*7d60*/  @P6 SHF.L.U32 R74, R99, 0x1f, RZ ;  /* 0x0000001f634a6819 */ /* 0x000fe200000006ff */
        /* <DEDUP_REMOVED lines=12> */
[----:B------:R-:W-:Y:S02]  /*7e30*/  UIADD3 UR8, UP0, UPT, UR52, 0x680, URZ ;  /* 0x0000068034087890 */ /* 0x000fe4000ff1e0ff */
[----:B------:R-:W-:Y:S02]  /*7e40*/  UIADD3 UR5, UPT, UPT, UR41, 0x40, URZ ;  /* 0x0000004029057890 */ /* 0x000fe4000fffe0ff */
[----:B------:R-:W-:Y:S02]  /*7e50*/  UIADD3 UR4, UPT, UPT, UR49, 0x5400, URZ ;  /* 0x0000540031047890 */ /* 0x000fe4000fffe0ff */
[----:B------:R-:W-:Y:S01]  /*7e60*/  UIADD3.X UR9, UPT, UPT, URZ, UR53, URZ, UP0, !UPT ;  /* 0x00000035ff097290 */ /* 0x000fe200087fe4ff */
[----:B------:R-:W-:Y:S01]  /*7e70*/  UMOV UR6, UR42 ;  /* 0x0000002a00067c82 */ /* 0x000fe20008000000 */
[----:B------:R-:W-:Y:S07]  /*7e80*/  UMOV UR7, UR36 ;  /* 0x0000002400077c82 */ /* 0x000fee0008000000 */
[----:B------:R2:W-:Y:S01]  /*7e90*/  UTMASTG.3D [UR4], [UR8] ;  /* 0x00000004080073b5 */ /* 0x0005e20008010000 */
[----:B------:R0:W-:Y:S01]  /*7ea0*/  UTMACMDFLUSH ;  /* 0x00000000000079b7 */ /* 0x0001e20000000000 */
[----:B--2---:R-:W-:Y:S04]  /*7eb0*/  DEPBAR.LE SB0, 0x1 ;  /* 0x000080400000791a */ /* 0x004fe80000000000 */
.L_x_124:
[----:B------:R-:W-:Y:S05]  /*7ec0*/  BSYNC.RECONVERGENT B0 ;  /* 0x0000000000007941 */ /* 0x000fea0003800200 */
.L_x_123:
        /* <DEDUP_REMOVED lines=14> */
.L_x_128:
[----:B------:R-:W-:Y:S05]  /*7fb0*/  BSYNC B0 ;  /* 0x0000000000007941 */ /* 0x000fea0003800000 */
.L_x_127:
        /* <DEDUP_REMOVED lines=18> */
.L_x_126:
[----:B------:R-:W-:Y:S05]  /*80e0*/  BSYNC B1 ;  /* 0x0000000000017941 */ /* 0x000fea0003800000 */
.L_x_125:
        /* <DEDUP_REMOVED lines=21> */
.L_x_130:
        /* <DEDUP_REMOVED lines=8> */
[----:B------:R-:W-:Y:S02]  /*82c0*/  ISETP.NE.AND P6, PT, R72, RZ, PT ;  /* 0x000000ff4800720c */ /* 0x000fe40003fc5270 */
[----:B------:R-:W-:Y:S01]  /*82d0*/  SHF.R.S32.HI R53, RZ, 0x18, R53 ;  /* 0x00000018ff357819 */ /* 0x000fe20000011435 */
[----:B------:R-:W-:Y:S01]  /*82e0*/  LDTM.16dp32bit_t0_t15.x32 R4, tmem[UR4+0x80] ;  /* 0x00008004000479ee */ /* 0x000fe20008a80000 */
[----:B------:R-:W2:Y:S01]  /*82f0*/  LDTM.16dp32bit_t16_t31.x32 R4, tmem[UR4+0xa0] ;  /* 0x0000a004000479ee */ /* 0x000ea20008aa0000 */
[----:B------:R-:W-:Y:S02]  /*8300*/  SHF.R.S32.HI R54, RZ, 0x18, R58 ;  /* 0x00000018ff367819 */ /* 0x000fe4000001143a */
[----:B----4-:R-:W-:Y:S02]  /*8310*/  SHF.L.U32 R55, R62, 0x8, RZ ;  /* 0x000000083e377819 */ /* 0x010fe400000006ff */
[----:B------:R-:W-:Y:S02]  /*8320*/  ISETP.NE.AND P0, PT, R105, RZ, PT ;  /* 0x000000ff6900720c */ /* 0x000fe40003f05270 */
[----:B------:R-:W-:Y:S01]  /*8330*/  SHF.R.S32.HI R55, RZ, 0x18, R55 ;  /* 0x00000018ff377819 */ /* 0x000fe20000011437 */
        /* <DEDUP_REMOVED lines=132> */
[----:B------:R-:W-:Y:S02]  /*8b80*/  UIADD3 UR8, UP0, UPT, UR52, 0x680, URZ ;  /* 0x0000068034087890 */ /* 0x000fe4000ff1e0ff */
[----:B------:R-:W-:Y:S02]  /*8b90*/  UIADD3 UR5, UPT, UPT, UR41, 0x80, URZ ;  /* 0x0000008029057890 */ /* 0x000fe4000fffe0ff */
[----:B------:R-:W-:Y:S01]  /*8ba0*/  MOV R104, UR10 ;  /* 0x0000000a00687c02 */ /* 0x000fe20008000f00 */
[----:B------:R-:W-:Y:S01]  /*8bb0*/  UIADD3.X UR9, UPT, UPT, URZ, UR53, URZ, UP0, !UPT ;  /* 0x00000035ff097290 */ /* 0x000fe200087fe4ff */
[----:B------:R-:W-:Y:S02]  /*8bc0*/  UMOV UR6, UR42 ;  /* 0x0000002a00067c82 */ /* 0x000fe40008000000 */
[----:B------:R-:W-:Y:S01]  /*8bd0*/  R2UR UR4, R104 ;  /* 0x00000000680472ca */ /* 0x000fe200000e0000 */
[----:B------:R-:W-:Y:S11]  /*8be0*/  UMOV UR7, UR36 ;  /* 0x0000002400077c82 */ /* 0x000ff60008000000 */
[----:B------:R-:W-:Y:S01]  /*8bf0*/  @!UPT UIADD3 URZ, UPT, UPT, URZ, URZ, URZ ;  /* 0x000000fffffff290 */ /* 0x000fe2000fffe0ff */
[----:B------:R2:W-:Y:S01]  /*8c00*/  UTMASTG.3D [UR4], [UR8] ;  /* 0x00000004080073b5 */ /* 0x0005e20008010000 */
[----:B------:R0:W-:Y:S01]  /*8c10*/  UTMACMDFLUSH ;  /* 0x00000000000079b7 */ /* 0x0001e20000000000 */
[----:B--2---:R-:W-:Y:S04]  /*8c20*/  DEPBAR.LE SB0, 0x1 ;  /* 0x000080400000791a */ /* 0x004fe80000000000 */
.L_x_132:
[----:B------:R-:W-:Y:S05]  /*8c30*/  BSYNC.RECONVERGENT B0 ;  /* 0x0000000000007941 */ /* 0x000fea0003800200 */
.L_x_131:
        /* <DEDUP_REMOVED lines=14> */
.L_x_136:
[----:B------:R-:W-:Y:S05]  /*8d20*/  BSYNC B0 ;  /* 0x0000000000007941 */ /* 0x000fea0003800000 */
.L_x_135:
        /* <DEDUP_REMOVED lines=18> */
.L_x_134:
[----:B------:R-:W-:Y:S05]  /*8e50*/  BSYNC B1 ;  /* 0x0000000000017941 */ /* 0x000fea0003800000 */
.L_x_133:
        /* <DEDUP_REMOVED lines=21> */
.L_x_138:
[----:B------:R-:W-:Y:S01]  /*8fb0*/  ISETP.NE.AND P0, PT, R105, RZ, PT ;  /* 0x000000ff6900720c */ /* 0x000fe20003f05270 */
[----:B------:R-:W-:Y:S05]  /*8fc0*/  WARPSYNC.ALL ;  /* 0x0000000000007948 */ /* 0x000fea0003800000 */
[----:B------:R-:W-:Y:S01]  /*8fd0*/  IMAD.SHL.U32 R80, R57, 0x100, RZ ;  /* 0x0000010039507824 */ /* 0x000fe200078e00ff */
[----:B------:R-:W-:Y:S01]  /*8fe0*/  R2UR UR4, R48 ;  /* 0x00000000300472ca */ /* 0x000fe200000e0000 */
[----:B-1----:R-:W-:Y:S01]  /*8ff0*/  IMAD.SHL.U32 R74, R59, 0x100, RZ ;  /* 0x000001003b4a7824 */ /* 0x002fe200078e00ff */
[C---:B------:R-:W-:Y:S01]  /*9000*/  SHF.L.U32 R51, R56.reuse, 0x10, RZ ;  /* 0x0000001038337819 */ /* 0x040fe200000006ff */
[----:B----4-:R-:W-:Y:S01]  /*9010*/  IMAD.SHL.U32 R68, R61, 0x100, RZ ;  /* 0x000001003d447824 */ /* 0x010fe200078e00ff */
[C---:B------:R-:W-:Y:S01]  /*9020*/  PRMT R49, R56.reuse, 0x8880, RZ ;  /* 0x0000888038317816 */ /* 0x040fe200000000ff */
[----:B------:R-:W-:Y:S01]  /*9030*/  BSSY.RECONVERGENT B0, `(.L_x_139) ;  /* 0x000009e000007945 */ /* 0x000fe20003800200 */
[----:B------:R-:W-:Y:S02]  /*9040*/  SHF.L.U32 R53, R56, 0x8, RZ ;  /* 0x0000000838357819 */ /* 0x000fe400000006ff */
[----:B------:R-:W-:Y:S02]  /*9050*/  SHF.R.S32.HI R51, RZ, 0x18, R51 ;  /* 0x00000018ff337819 */ /* 0x000fe40000011433 */
[C---:B------:R-:W-:Y:S02]  /*9060*/  PRMT R82, R57.reuse, 0x8880, RZ ;  /* 0x0000888039527816 */ /* 0x040fe400000000ff */
[----:B------:R-:W-:Y:S01]  /*9070*/  SHF.R.S32.HI R53, RZ, 0x18, R53 ;  /* 0x00000018ff357819 */ /* 0x000fe20000011435 */
[----:B------:R-:W-:Y:S01]  /*9080*/  LDTM.16dp32bit_t0_t15.x32 R4, tmem[UR4+0xc0] ;  /* 0x0000c004000479ee */ /* 0x000fe20008a80000 */
[----:B------:R-:W1:Y:S01]  /*9090*/  LDTM.16dp32bit_t16_t31.x32 R4, tmem[UR4+0xe0] ;  /* 0x0000e004000479ee */ /* 0x000e620008aa0000 */
[----:B------:R-:W-:Y:S01]  /*90a0*/  NOP ;  /* 0x0000000000007918 */ /* 0x000fe20000000000 */
[----:B------:R-:W-:Y:S02]  /*90b0*/  R2UR UR5, R108 ;  /* 0x000000006c0572ca */ /* 0x000fe400000e0000 */
[----:B------:R-:W-:Y:S02]  /*90c0*/  SHF.R.S32.HI R52, RZ, 0x18, R56 ;  /* 0x00000018ff347819 */ /* 0x000fe40000011438 */
[----:B------:R-:W-:Y:S02]  /*90d0*/  SHF.L.U32 R81, R57, 0x10, RZ ;  /* 0x0000001039517819 */ /* 0x000fe400000006ff */
[C---:B------:R-:W-:Y:S02]  /*90e0*/  PRMT R79, R58.reuse, 0x8880, RZ ;  /* 0x000088803a4f7816 */ /* 0x040fe400000000ff */
[----:B------:R-:W-:Y:S02]  /*90f0*/  SHF.R.S32.HI R54, RZ, 0x18, R57 ;  /* 0x00000018ff367819 */ /* 0x000fe40000011439 */
[----:B------:R-:W-:Y:S02]  /*9100*/  SHF.L.U32 R78, R58, 0x10, RZ ;  /* 0x000000103a4e7819 */ /* 0x000fe400000006ff */
[C---:B------:R-:W-:Y:S01]  /*9110*/  PRMT R76, R59.reuse, 0x8880, RZ ;  /* 0x000088803b4c7816 */ /* 0x040fe200000000ff */
[----:B------:R-:W-:Y:S01]  /*9120*/  UIADD3 UR5, UPT, UPT, UR5, 0x1d0, URZ ;  /* 0x000001d005057890 */ /* 0x000fe2000fffe0ff */
[----:B------:R-:W-:Y:S02]  /*9130*/  SHF.R.S32.HI R55, RZ, 0x18, R58 ;  /* 0x00000018ff377819 */ /* 0x000fe4000001143a */
[----:B------:R-:W-:Y:S01]  /*9140*/  SHF.L.U32 R75, R59, 0x10, RZ ;  /* 0x000000103b4b7819 */ /* 0x000fe200000006ff */
[----:B------:R-:W-:Y:S01]  /*9150*/  UPRMT UR5, UR37, 0x654, UR5 ;  /* 0x0000065425057896 */ /* 0x000fe20008000005 */
[C---:B------:R-:W-:Y:S02]  /*9160*/  PRMT R73, R60.reuse, 0x8880, RZ ;  /* 0x000088803c497816 */ /* 0x040fe400000000ff */
[----:B------:R-:W-:Y:S01]  /*9170*/  SHF.R.S32.HI R56, RZ, 0x18, R59 ;  /* 0x00000018ff387819 */ /* 0x000fe2000001143b */
[C---:B-1----:R-:W-:Y:S01]  /*9180*/  IMAD R4, R47.reuse, R4, RZ ;  /* 0x000000042f047224 */ /* 0x042fe200078e02ff */
[----:B------:R-:W-:Y:S01]  /*9190*/  SHF.L.U32 R72, R60, 0x10, RZ ;  /* 0x000000103c487819 */ /* 0x000fe200000006ff */
[----:B------:R-:W-:Y:S01]  /*91a0*/  IMAD R5, R47, R5, RZ ;  /* 0x000000052f057224 */ /* 0x000fe200078e02ff */
[----:B------:R-:W-:Y:S01]  /*91b0*/  PRMT R70, R61, 0x8880, RZ ;  /* 0x000088803d467816 */ /* 0x000fe200000000ff */
[----:B------:R-:W-:Y:S01]  /*91c0*/  IMAD R6, R47, R6, RZ ;  /* 0x000000062f067224 */ /* 0x000fe200078e02ff */
[----:B------:R-:W-:Y:S01]  /*91d0*/  SYNCS.ARRIVE.TRANS64.RED.A1T0 RZ, [UR5], RZ ;  /* 0x000000ffffff79a7 */ /* 0x000fe20008100405 */
[----:B------:R-:W-:Y:S01]  /*91e0*/  IMAD R4, R49, R50, R4 ;  /* 0x0000003231047224 */ /* 0x000fe200078e0204 */
[----:B------:R-:W-:Y:S01]  /*91f0*/  MOV R49, R82 ;  /* 0x0000005200317202 */ /* 0x000fe20000000f00 */
[----:B------:R-:W-:Y:S01]  /*9200*/  IMAD R7, R47, R7, RZ ;  /* 0x000000072f077224 */ /* 0x000fe200078e02ff */
[----:B------:R-:W-:Y:S01]  /*9210*/  SHF.R.S32.HI R57, RZ, 0x18, R60 ;  /* 0x00000018ff397819 */ /* 0x000fe2000001143c */
[-C--:B------:R-:W-:Y:S01]  /*9220*/  IMAD R5, R51, R50.reuse, R5 ;  /* 0x0000003233057224 */ /* 0x080fe200078e0205 */
[----:B------:R-:W-:Y:S01]  /*9230*/  SHF.R.S32.HI R51, RZ, 0x18, R81 ;  /* 0x00000018ff337819 */ /* 0x000fe20000011451 */
[----:B------:R-:W-:Y:S01]  /*9240*/  IMAD R6, R53, R50, R6 ;  /* 0x0000003235067224 */ /* 0x000fe200078e0206 */
[----:B------:R-:W-:Y:S01]  /*9250*/  SHF.R.S32.HI R53, RZ, 0x18, R80 ;  /* 0x00000018ff357819 */ /* 0x000fe20000011450 */
[----:B------:R-:W-:Y:S01]  /*9260*/  IMAD R8, R47, R8, RZ ;  /* 0x000000082f087224 */ /* 0x000fe200078e02ff */
[----:B------:R-:W-:Y:S01]  /*9270*/  SHF.L.U32 R69, R61, 0x10, RZ ;  /* 0x000000103d457819 */ /* 0x000fe200000006ff */
[----:B------:R-:W-:Y:S01]  /*9280*/  IMAD R7, R52, R50, R7 ;  /* 0x0000003234077224 */ /* 0x000fe200078e0207 */
[----:B------:R-:W-:Y:S01]  /*9290*/  SHF.R.S32.HI R52, RZ, 0x18, R75 ;  /* 0x00000018ff347819 */ /* 0x000fe2000001144b */
[C---:B------:R-:W-:Y:S01]  /*92a0*/  IMAD R9, R47.reuse, R9, RZ ;  /* 0x000000092f097224 */ /* 0x040fe200078e02ff */
[----:B------:R-:W-:Y:S01]  /*92b0*/  PRMT R67, R62, 0x8880, RZ ;  /* 0x000088803e437816 */ /* 0x000fe200000000ff */
[----:B------:R-:W-:Y:S01]  /*92c0*/  IMAD R10, R47, R10, RZ ;  /* 0x0000000a2f0a7224 */ /* 0x000fe200078e02ff */
[----:B------:R-:W-:Y:S01]  /*92d0*/  I2IP.S8.S32.SAT R112, R7, R6, RZ ;  /* 0x0000000607707239 */ /* 0x000fe200000014ff */
[----:B------:R-:W-:Y:S01]  /*92e0*/  IMAD R8, R49, R50, R8 ;  /* 0x0000003231087224 */ /* 0x000fe200078e0208 */
[----:B------:R-:W-:Y:S01]  /*92f0*/  MOV R49, R79 ;  /* 0x0000004f00317202 */ /* 0x000fe20000000f00 */
[----:B------:R-:W-:Y:S01]  /*9300*/  IMAD R11, R47, R11, RZ ;  /* 0x0000000b2f0b7224 */ /* 0x000fe200078e02ff */
[----:B------:R-:W-:Y:S01]  /*9310*/  I2IP.S8.S32.SAT R112, R5, R4, R112 ;  /* 0x0000000405707239 */ /* 0x000fe20000001470 */
[-C--:B------:R-:W-:Y:S01]  /*9320*/  IMAD R9, R51, R50.reuse, R9 ;  /* 0x0000003233097224 */ /* 0x080fe200078e0209 */
[----:B------:R-:W-:Y:S01]  /*9330*/  SHF.R.S32.HI R51, RZ, 0x18, R78 ;  /* 0x00000018ff337819 */ /* 0x000fe2000001144e */
[----:B------:R-:W-:Y:S01]  /*9340*/  IMAD R10, R53, R50, R10 ;  /* 0x00000032350a7224 */ /* 0x000fe200078e020a */
[----:B------:R-:W-:Y:S01]  /*9350*/  SHF.R.S32.HI R53, RZ, 0x18, R74 ;  /* 0x00000018ff357819 */ /* 0x000fe2000001144a */
[C---:B------:R-:W-:Y:S01]  /*9360*/  IMAD R12, R47.reuse, R12, RZ ;  /* 0x0000000c2f0c7224 */ /* 0x040fe200078e02ff */
[----:B------:R-:W-:Y:S01]  /*9370*/  SHF.L.U32 R77, R58, 0x8, RZ ;  /* 0x000000083a4d7819 */ /* 0x000fe200000006ff */
[-C--:B------:R-:W-:Y:S01]  /*9380*/  IMAD R11, R54, R50.reuse, R11 ;  /* 0x00000032360b7224 */ /* 0x080fe200078e020b */
[----:B------:R-:W-:Y:S01]  /*9390*/  SHF.R.S32.HI R58, RZ, 0x18, R61 ;  /* 0x00000018ff3a7819 */ /* 0x000fe2000001143d */
[----:B------:R-:W-:Y:S01]  /*93a0*/  IMAD R13, R47, R13, RZ ;  /* 0x0000000d2f0d7224 */ /* 0x000fe200078e02ff */
[----:B------:R-:W-:Y:S01]  /*93b0*/  SHF.L.U32 R66, R62, 0x10, RZ ;  /* 0x000000103e427819 */ /* 0x000fe200000006ff */
[----:B------:R-:W-:Y:S01]  /*93c0*/  IMAD R12, R49, R50, R12 ;  /* 0x00000032310c7224 */ /* 0x000fe200078e020c */
[----:B------:R-:W-:Y:S01]  /*93d0*/  SHF.R.S32.HI R49, RZ, 0x18, R77 ;  /* 0x00000018ff317819 */ /* 0x000fe2000001144d */
[----:B------:R-:W-:Y:S01]  /*93e0*/  IMAD R14, R47, R14, RZ ;  /* 0x0000000e2f0e7224 */ /* 0x000fe200078e02ff */
[----:B------:R-:W-:Y:S01]  /*93f0*/  I2IP.S8.S32.SAT R113, R11, R10, RZ ;  /* 0x0000000a0b717239 */ /* 0x000fe200000014ff */
[----:B------:R-:W-:Y:S01]  /*9400*/  IMAD R15, R47, R15, RZ ;  /* 0x0000000f2f0f7224 */ /* 0x000fe200078e02ff */
[----:B------:R-:W-:Y:S01]  /*9410*/  PRMT R64, R63, 0x8880, RZ ;  /* 0x000088803f407816 */ /* 0x000fe200000000ff */
[----:B------:R-:W-:Y:S01]  /*9420*/  IMAD R13, R51, R50, R13 ;  /* 0x00000032330d7224 */ /* 0x000fe200078e020d */
[----:B------:R-:W-:Y:S01]  /*9430*/  MOV R51, R76 ;  /* 0x0000004c00337202 */ /* 0x000fe20000000f00 */
[----:B------:R-:W-:Y:S01]  /*9440*/  IMAD R16, R47, R16, RZ ;  /* 0x000000102f107224 */ /* 0x000fe200078e02ff */
[----:B------:R-:W-:Y:S01]  /*9450*/  I2IP.S8.S32.SAT R113, R9, R8, R113 ;  /* 0x0000000809717239 */ /* 0x000fe20000001471 */
[-C--:B------:R-:W-:Y:S01]  /*9460*/  IMAD R14, R49, R50.reuse, R14 ;  /* 0x00000032310e7224 */ /* 0x080fe200078e020e */
[----:B------:R-:W-:Y:S01]  /*9470*/  SHF.R.S32.HI R59, RZ, 0x18, R62 ;  /* 0x00000018ff3b7819 */ /* 0x000fe2000001143e */
[----:B------:R-:W-:Y:S01]  /*9480*/  IMAD R17, R47, R17, RZ ;  /* 0x000000112f117224 */ /* 0x000fe200078e02ff */
[----:B------:R-:W-:Y:S01]  /*9490*/  SHF.L.U32 R71, R60, 0x8, RZ ;  /* 0x000000083c477819 */ /* 0x000fe200000006ff */
[----:B------:R-:W-:Y:S01]  /*94a0*/  IMAD R15, R55, R50, R15 ;  /* 0x00000032370f7224 */ /* 0x000fe200078e020f */
[----:B------:R-:W-:Y:S01]  /*94b0*/  SHF.R.S32.HI R60, RZ, 0x18, R63 ;  /* 0x00000018ff3c7819 */ /* 0x000fe2000001143f */
[----:B------:R-:W-:Y:S01]  /*94c0*/  IMAD R18, R47, R18, RZ ;  /* 0x000000122f127224 */ /* 0x000fe200078e02ff */
[----:B------:R-:W-:Y:S01]  /*94d0*/  SHF.L.U32 R65, R62, 0x8, RZ ;  /* 0x000000083e417819 */ /* 0x000fe200000006ff */
[----:B------:R-:W-:Y:S01]  /*94e0*/  IMAD R16, R51, R50, R16 ;  /* 0x0000003233107224 */ /* 0x000fe200078e0210 */
[----:B------:R-:W-:Y:S01]  /*94f0*/  I2IP.S8.S32.SAT R114, R15, R14, RZ ;  /* 0x0000000e0f727239 */ /* 0x000fe200000014ff */
[----:B------:R-:W-:Y:S01]  /*9500*/  IMAD R19, R47, R19, RZ ;  /* 0x000000132f137224 */ /* 0x000fe200078e02ff */
[----:B------:R-:W-:Y:S01]  /*9510*/  SHF.R.S32.HI R51, RZ, 0x18, R72 ;  /* 0x00000018ff337819 */ /* 0x000fe20000011448 */
[----:B------:R-:W-:Y:S01]  /*9520*/  IMAD R17, R52, R50, R17 ;  /* 0x0000003234117224 */ /* 0x000fe200078e0211 */
[----:B------:R-:W-:Y:S01]  /*9530*/  I2IP.S8.S32.SAT R114, R13, R12, R114 ;  /* 0x0000000c0d727239 */ /* 0x000fe20000001472 */
[----:B------:R-:W-:Y:S01]  /*9540*/  IMAD R0, R47, R20, RZ ;  /* 0x000000142f007224 */ /* 0x000fe200078e02ff */
[----:B------:R-:W-:Y:S01]  /*9550*/  SHF.R.S32.HI R52, RZ, 0x18, R71 ;  /* 0x00000018ff347819 */ /* 0x000fe20000011447 */
[-C--:B------:R-:W-:Y:S01]  /*9560*/  IMAD R18, R53, R50.reuse, R18 ;  /* 0x0000003235127224 */ /* 0x080fe200078e0212 */
[----:B------:R-:W-:Y:S01]  /*9570*/  SHF.R.S32.HI R53, RZ, 0x18, R68 ;  /* 0x00000018ff357819 */ /* 0x000fe20000011444 */
[----:B------:R-:W-:Y:S01]  /*9580*/  IMAD.MOV.U32 R49, RZ, RZ, R73 ;  /* 0x000000ffff317224 */ /* 0x000fe200078e0049 */
[----:B------:R-:W-:Y:S01]  /*9590*/  SHF.L.U32 R62, R63, 0x10, RZ ;  /* 0x000000103f3e7819 */ /* 0x000fe200000006ff */
[C---:B------:R-:W-:Y:S01]  /*95a0*/  IMAD R2, R47.reuse, R21, RZ ;  /* 0x000000152f027224 */ /* 0x040fe200078e02ff */
[----:B------:R-:W-:Y:S01]  /*95b0*/  IADD3 R44, PT, PT, R44, 0x1, RZ ;  /* 0x000000012c2c7810 */ /* 0x000fe20007ffe0ff */
[----:B------:R-:W-:Y:S02]  /*95c0*/  IMAD R19, R56, R50, R19 ;  /* 0x0000003238137224 */ /* 0x000fe400078e0213 */
[----:B------:R-:W-:Y:S02]  /*95d0*/  IMAD R3, R47, R22, RZ ;  /* 0x000000162f037224 */ /* 0x000fe400078e02ff */
[----:B------:R-:W-:Y:S01]  /*95e0*/  IMAD R0, R49, R50, R0 ;  /* 0x0000003231007224 */ /* 0x000fe200078e0200 */
[----:B------:R-:W-:Y:S01]  /*95f0*/  I2IP.S8.S32.SAT R115, R19, R18, RZ ;  /* 0x0000001213737239 */ /* 0x000fe200000014ff */
[----:B------:R-:W-:Y:S01]  /*9600*/  IMAD R23, R47, R23, RZ ;  /* 0x000000172f177224 */ /* 0x000fe200078e02ff */
[----:B------:R-:W-:Y:S01]  /*9610*/  MOV R49, R70 ;  /* 0x0000004600317202 */ /* 0x000fe20000000f00 */
[----:B------:R-:W-:Y:S01]  /*9620*/  IMAD R2, R51, R50, R2 ;  /* 0x0000003233027224 */ /* 0x000fe200078e0202 */
[----:B------:R-:W-:Y:S01]  /*9630*/  I2IP.S8.S32.SAT R115, R17, R16, R115 ;  /* 0x0000001011737239 */ /* 0x000fe20000001473 */
[C---:B------:R-:W-:Y:S01]  /*9640*/  IMAD R20, R47.reuse, R24, RZ ;  /* 0x000000182f147224 */ /* 0x040fe200078e02ff */
[----:B------:R-:W-:Y:S01]  /*9650*/  SHF.R.S32.HI R51, RZ, 0x18, R69 ;  /* 0x00000018ff337819 */ /* 0x000fe20000011445 */
[-C--:B------:R-:W-:Y:S01]  /*9660*/  IMAD R3, R52, R50.reuse, R3 ;  /* 0x0000003234037224 */ /* 0x080fe200078e0203 */
[----:B------:R-:W-:Y:S01]  /*9670*/  SHF.R.S32.HI R52, RZ, 0x18, R62 ;  /* 0x00000018ff347819 */ /* 0x000fe2000001143e */
[----:B------:R-:W-:Y:S01]  /*9680*/  IMAD R21, R47, R25, RZ ;  /* 0x000000192f157224 */ /* 0x000fe200078e02ff */
[----:B------:R1:W-:Y:S01]  /*9690*/  STS.128 [R95+UR49+0x5400], R112 ;  /* 0x005400705f007988 */ /* 0x0003e20008000c31 */
[----:B------:R-:W-:Y:S02]  /*96a0*/  IMAD R23, R57, R50, R23 ;  /* 0x0000003239177224 */ /* 0x000fe400078e0217 */
[----:B------:R-:W-:Y:S02]  /*96b0*/  IMAD R22, R47, R26, RZ ;  /* 0x0000001a2f167224 */ /* 0x000fe400078e02ff */
[-C--:B------:R-:W-:Y:S01]  /*96c0*/  IMAD R20, R49, R50.reuse, R20 ;  /* 0x0000003231147224 */ /* 0x080fe200078e0214 */
[----:B------:R-:W-:Y:S01]  /*96d0*/  I2IP.S8.S32.SAT R111, R23, R3, RZ ;  /* 0x00000003176f7239 */ /* 0x000fe200000014ff */
[----:B------:R-:W-:Y:S01]  /*96e0*/  IMAD R27, R47, R27, RZ ;  /* 0x0000001b2f1b7224 */ /* 0x000fe200078e02ff */
[----:B------:R-:W-:Y:S01]  /*96f0*/  MOV R49, R67 ;  /* 0x0000004300317202 */ /* 0x000fe20000000f00 */
[----:B------:R-:W-:Y:S01]  /*9700*/  IMAD R21, R51, R50, R21 ;  /* 0x0000003233157224 */ /* 0x000fe200078e0215 */
[----:B------:R-:W-:Y:S01]  /*9710*/  I2IP.S8.S32.SAT R116, R2, R0, R111 ;  /* 0x0000000002747239 */ /* 0x000fe2000000146f */
[----:B------:R-:W-:Y:S01]  /*9720*/  IMAD R24, R47, R28, RZ ;  /* 0x0000001c2f187224 */ /* 0x000fe200078e02ff */
[----:B------:R-:W-:Y:S01]  /*9730*/  SHF.R.S32.HI R51, RZ, 0x18, R66 ;  /* 0x00000018ff337819 */ /* 0x000fe20000011442 */
[-C--:B------:R-:W-:Y:S02]  /*9740*/  IMAD R22, R53, R50.reuse, R22 ;  /* 0x0000003235167224 */ /* 0x080fe400078e0216 */
[-C--:B------:R-:W-:Y:S02]  /*9750*/  IMAD R27, R58, R50.reuse, R27 ;  /* 0x000000323a1b7224 */ /* 0x080fe400078e021b */
[----:B------:R-:W-:Y:S02]  /*9760*/  IMAD R25, R47, R29, RZ ;  /* 0x0000001d2f197224 */ /* 0x000fe400078e02ff */
[----:B------:R-:W-:Y:S01]  /*9770*/  IMAD R24, R49, R50, R24 ;  /* 0x0000003231187224 */ /* 0x000fe200078e0218 */
[----:B------:R-:W-:Y:S01]  /*9780*/  SHF.R.S32.HI R49, RZ, 0x18, R65 ;  /* 0x00000018ff317819 */ /* 0x000fe20000011441 */
[----:B------:R-:W-:Y:S01]  /*9790*/  IMAD R26, R47, R30, RZ ;  /* 0x0000001e2f1a7224 */ /* 0x000fe200078e02ff */
[----:B------:R-:W-:Y:S01]  /*97a0*/  I2IP.S8.S32.SAT R117, R27, R22, RZ ;  /* 0x000000161b757239 */ /* 0x000fe200000014ff */
[----:B------:R-:W-:Y:S02]  /*97b0*/  IMAD.SHL.U32 R61, R63, 0x100, RZ ;  /* 0x000001003f3d7824 */ /* 0x000fe400078e00ff */
[----:B------:R-:W-:Y:S01]  /*97c0*/  IMAD R31, R47, R31, RZ ;  /* 0x0000001f2f1f7224 */ /* 0x000fe200078e02ff */
[----:B------:R-:W-:Y:S01]  /*97d0*/  I2IP.S8.S32.SAT R117, R21, R20, R117 ;  /* 0x0000001415757239 */ /* 0x000fe20000001475 */
[----:B------:R-:W-:Y:S01]  /*97e0*/  IMAD R25, R51, R50, R25 ;  /* 0x0000003233197224 */ /* 0x000fe200078e0219 */
[----:B------:R-:W-:Y:S01]  /*97f0*/  MOV R51, R64 ;  /* 0x0000004000337202 */ /* 0x000fe20000000f00 */
[----:B------:R-:W-:Y:S01]  /*9800*/  IMAD R28, R47, R32, RZ ;  /* 0x000000202f1c7224 */ /* 0x000fe200078e02ff */
[----:B------:R-:W-:Y:S01]  /*9810*/  SHF.R.S32.HI R53, RZ, 0x18, R61 ;  /* 0x00000018ff357819 */ /* 0x000fe2000001143d */
[-C--:B------:R-:W-:Y:S02]  /*9820*/  IMAD R26, R49, R50.reuse, R26 ;  /* 0x00000032311a7224 */ /* 0x080fe400078e021a */
[----:B------:R-:W-:Y:S02]  /*9830*/  IMAD R29, R47, R33, RZ ;  /* 0x000000212f1d7224 */ /* 0x000fe400078e02ff */
[-C--:B------:R-:W-:Y:S02]  /*9840*/  IMAD R31, R59, R50.reuse, R31 ;  /* 0x000000323b1f7224 */ /* 0x080fe400078e021f */
[----:B------:R-:W-:Y:S02]  /*9850*/  IMAD R28, R51, R50, R28 ;  /* 0x00000032331c7224 */ /* 0x000fe400078e021c */
[----:B------:R-:W-:Y:S01]  /*9860*/  IMAD R30, R47, R34, RZ ;  /* 0x000000222f1e7224 */ /* 0x000fe200078e02ff */
[----:B------:R-:W-:Y:S01]  /*9870*/  I2IP.S8.S32.SAT R108, R31, R26, RZ ;  /* 0x0000001a1f6c7239 */ /* 0x000fe200000014ff */
[----:B------:R-:W-:Y:S02]  /*9880*/  IMAD R29, R52, R50, R29 ;  /* 0x00000032341d7224 */ /* 0x000fe400078e021d */
[----:B------:R-:W-:Y:S01]  /*9890*/  IMAD R35, R47, R35, RZ ;  /* 0x000000232f237224 */ /* 0x000fe200078e02ff */
[----:B------:R-:W-:Y:S01]  /*98a0*/  I2IP.S8.S32.SAT R118, R25, R24, R108 ;  /* 0x0000001819767239 */ /* 0x000fe2000000146c */
[-C--:B------:R-:W-:Y:S02]  /*98b0*/  IMAD R30, R53, R50.reuse, R30 ;  /* 0x00000032351e7224 */ /* 0x080fe400078e021e */
        /* <DEDUP_REMOVED lines=21> */
.L_x_140:
[----:B------:R-:W-:Y:S05]  /*9a10*/  BSYNC.RECONVERGENT B0 ;  /* 0x0000000000007941 */ /* 0x000fea0003800200 */
.L_x_139:
[----:B------:R-:W-:Y:S01]  /*9a20*/  BAR.SYNC.DEFER_BLOCKING 0x1, 0x80 ;  /* 0x0042000000007b1d */ /* 0x000fe20000010000 */
[----:B------:R-:W-:Y:S01]  /*9a30*/  ISETP.NE.AND P2, PT, R106, RZ, PT ;  /* 0x000000ff6a00720c */ /* 0x000fe20003f45270 */
[----:B------:R-:W-:Y:S01]  /*9a40*/  IMAD.IADD R20, R43, 0x1, R83 ;  /* 0x000000012b147824 */ /* 0x000fe200078e0253 */
[----:B------:R-:W-:Y:S01]  /*9a50*/  ISETP.NE.AND P0, PT, R107, 0x2, PT ;  /* 0x000000026b00780c */ /* 0x000fe20003f05270 */
[----:B------:R-:W-:Y:S01]  /*9a60*/  IMAD.IADD R21, R45, 0x1, R90 ;  /* 0x000000012d157824 */ /* 0x000fe200078e025a */
[----:B------:R-:W-:Y:S02]  /*9a70*/  ISETP.NE.AND P1, PT, R44, 0x4, PT ;  /* 0x000000042c00780c */ /* 0x000fe40003f25270 */
[----:B------:R-:W-:Y:S02]  /*9a80*/  SEL R0, RZ, 0x1, P0 ;  /* 0x00000001ff007807 */ /* 0x000fe40000000000 */
[----:B------:R-:W-:Y:S02]  /*9a90*/  SEL R3, RZ, 0x1, P1 ;  /* 0x00000001ff037807 */ /* 0x000fe40000800000 */
[----:B------:R-:W-:Y:S02]  /*9aa0*/  LOP3.LUT R101, R101, R0, RZ, 0x3c, !PT ;  /* 0x0000000065657212 */ /* 0x000fe400078e3cff */
[----:B------:R-:W-:Y:S02]  /*9ab0*/  LOP3.LUT R102, R102, R3, RZ, 0x3c, !PT ;  /* 0x0000000366667212 */ /* 0x000fe400078e3cff */
[----:B------:R-:W-:Y:S02]  /*9ac0*/  @P2 R2UR UR36, R98 ;  /* 0x00000000622422ca */ /* 0x000fe400000e0000 */
[----:B------:R-:W-:Y:S02]  /*9ad0*/  SEL R107, R107, RZ, P0 ;  /* 0x000000ff6b6b7207 */ /* 0x000fe40000000000 */
[----:B------:R-:W-:Y:S01]  /*9ae0*/  SEL R44, R44, RZ, P1 ;  /* 0x000000ff2c2c7207 */ /* 0x000fe20000800000 */
[----:B------:R-:W-:Y:S10]  /*9af0*/  @P2 BRA `(.L_x_141) ;  /* 0xffffffbc00282947 */ /* 0x000ff4000383ffff */
[----:B------:R-:W-:Y:S05]  /*9b00*/  EXIT ;  /* 0x000000000000794d */ /* 0x000fea0003800000 */
.L_x_20:
[----:B--2---:R2:W1:Y:S02]  /*9b10*/  SYNCS.PHASECHK.TRANS64.TRYWAIT P0, [R3+URZ+0x200], R2 ;  /* 0x00020002030075a7 */ /* 0x00446400080011ff */
[----:B-1----:R-:W-:Y:S05]  /*9b20*/  @!P0 NANOSLEEP.SYNCS 0x989680 ;  /* 0x009896800000895d */ /* 0x002fea0003900000 */
[----:B------:R-:W1:Y:S02]  /*9b30*/  @!P0 SYNCS.PHASECHK.TRANS64 P0, [R3+URZ+0x200], R2 ;  /* 0x00020002030085a7 */ /* 0x000e6400080010ff */
[----:B-1----:R-:W-:Y:S05]  /*9b40*/  @!P0 BRA `(.L_x_20) ;  /* 0xfffffffc00f08947 */ /* 0x002fea000383ffff */
[----:B------:R-:W-:Y:S05]  /*9b50*/  BRA `(.L_x_142) ;  /* 0xffffff7c002c7947 */ /* 0x000fea000383ffff */
.L_x_23:
[----:B-1----:R-:W-:-:S07]  /*9b60*/  MOV R2, UR33 ;  /* 0x0000002100027c02 */ /* 0x002fce0008000f00 */
.L_x_143:
[----:B-1----:R1:W2:Y:S02]  /*9b70*/  SYNCS.PHASECHK.TRANS64.TRYWAIT P0, [R2+URZ+0xa0], R5 ;  /* 0x0000a005020075a7 */ /* 0x0022a400080011ff */
[----:B--2---:R-:W-:Y:S05]  /*9b80*/  @!P0 NANOSLEEP.SYNCS 0x989680 ;  /* 0x009896800000895d */ /* 0x004fea0003900000 */
[----:B------:R-:W2:Y:S02]  /*9b90*/  @!P0 SYNCS.PHASECHK.TRANS64 P0, [R2+URZ+0xa0], R5 ;  /* 0x0000a005020085a7 */ /* 0x000ea400080010ff */
[----:B--2---:R-:W-:Y:S05]  /*9ba0*/  @!P0 BRA `(.L_x_143) ;  /* 0xfffffffc00f08947 */ /* 0x004fea000383ffff */
[----:B------:R-:W-:Y:S05]  /*9bb0*/  BRA `(.L_x_22) ;  /* 0xffffff7c00807947 */ /* 0x000fea000383ffff */
.L_x_29:
[----:B-1----:R-:W-:-:S07]  /*9bc0*/  MOV R2, UR25 ;  /* 0x0000001900027c02 */ /* 0x002fce0008000f00 */
.L_x_144:
[----:B-1----:R1:W2:Y:S02]  /*9bd0*/  SYNCS.PHASECHK.TRANS64.TRYWAIT P0, [R2+URZ+0xa0], R5 ;  /* 0x0000a005020075a7 */ /* 0x0022a400080011ff */
[----:B--2---:R-:W-:Y:S05]  /*9be0*/  @!P0 NANOSLEEP.SYNCS 0x989680 ;  /* 0x009896800000895d */ /* 0x004fea0003900000 */
[----:B------:R-:W2:Y:S02]  /*9bf0*/  @!P0 SYNCS.PHASECHK.TRANS64 P0, [R2+URZ+0xa0], R5 ;  /* 0x0000a005020085a7 */ /* 0x000ea400080010ff */
[----:B--2---:R-:W-:Y:S05]  /*9c00*/  @!P0 BRA `(.L_x_144) ;  /* 0xfffffffc00f08947 */ /* 0x004fea000383ffff */
[----:B------:R-:W-:Y:S05]  /*9c10*/  BRA `(.L_x_28) ;  /* 0xffffff8000407947 */ /* 0x000fea000383ffff */
.L_x_33:
[----:B-1----:R1:W2:Y:S02]  /*9c20*/  SYNCS.PHASECHK.TRANS64.TRYWAIT P0, [R2+URZ+0x190], R3 ;  /* 0x00019003020075a7 */ /* 0x0022a400080011ff */
[----:B--2---:R-:W-:Y:S05]  /*9c30*/  @!P0 NANOSLEEP.SYNCS 0x989680 ;  /* 0x009896800000895d */ /* 0x004fea0003900000 */
[----:B------:R-:W2:Y:S02]  /*9c40*/  @!P0 SYNCS.PHASECHK.TRANS64 P0, [R2+URZ+0x190], R3 ;  /* 0x00019003020085a7 */ /* 0x000ea400080010ff */
[----:B--2---:R-:W-:Y:S05]  /*9c50*/  @!P0 BRA `(.L_x_33) ;  /* 0xfffffffc00f08947 */ /* 0x004fea000383ffff */
[----:B------:R-:W-:Y:S05]  /*9c60*/  BRA `(.L_x_145) ;  /* 0xffffff8000e47947 */ /* 0x000fea000383ffff */
.L_x_37:
[----:B----4-:R-:W-:-:S07]  /*9c70*/  MOV R0, UR5 ;  /* 0x0000000500007c02 */ /* 0x010fce0008000f00 */
.L_x_146:
[----:B-1----:R1:W2:Y:S02]  /*9c80*/  SYNCS.PHASECHK.TRANS64.TRYWAIT P0, [R0+URZ], R3 ;  /* 0x00000003000075a7 */ /* 0x0022a400080011ff */
[----:B--2---:R-:W-:Y:S05]  /*9c90*/  @!P0 NANOSLEEP.SYNCS 0x989680 ;  /* 0x009896800000895d */ /* 0x004fea0003900000 */
[----:B------:R-:W2:Y:S02]  /*9ca0*/  @!P0 SYNCS.PHASECHK.TRANS64 P0, [R0+URZ], R3 ;  /* 0x00000003000085a7 */ /* 0x000ea400080010ff */
[----:B--2---:R-:W-:Y:S05]  /*9cb0*/  @!P0 BRA `(.L_x_146) ;  /* 0xfffffffc00f08947 */ /* 0x004fea000383ffff */
[----:B------:R-:W-:Y:S05]  /*9cc0*/  BRA `(.L_x_147) ;  /* 0xffffff8800547947 */ /* 0x000fea000383ffff */
.L_x_38:
[----:B----4-:R-:W-:-:S07]  /*9cd0*/  MOV R0, UR5 ;  /* 0x0000000500007c02 */ /* 0x010fce0008000f00 */
.L_x_148:
[----:B-1----:R1:W2:Y:S02]  /*9ce0*/  SYNCS.PHASECHK.TRANS64.TRYWAIT P0, [R0+URZ], R3 ;  /* 0x00000003000075a7 */ /* 0x0022a400080011ff */
[----:B--2---:R-:W-:Y:S05]  /*9cf0*/  @!P0 NANOSLEEP.SYNCS 0x989680 ;  /* 0x009896800000895d */ /* 0x004fea0003900000 */
[----:B------:R-:W2:Y:S02]  /*9d00*/  @!P0 SYNCS.PHASECHK.TRANS64 P0, [R0+URZ], R3 ;  /* 0x00000003000085a7 */ /* 0x000ea400080010ff */
[----:B--2---:R-:W-:Y:S05]  /*9d10*/  @!P0 BRA `(.L_x_148) ;  /* 0xfffffffc00f08947 */ /* 0x004fea000383ffff */
[----:B------:R-:W-:Y:S05]  /*9d20*/  BRA `(.L_x_149) ;  /* 0xffffff8800607947 */ /* 0x000fea000383ffff */
.L_x_39:
[----:B----4-:R-:W-:-:S07]  /*9d30*/  MOV R0, UR5 ;  /* 0x0000000500007c02 */ /* 0x010fce0008000f00 */
.L_x_150:
[----:B-1----:R1:W2:Y:S02]  /*9d40*/  SYNCS.PHASECHK.TRANS64.TRYWAIT P0, [R0+URZ], R3 ;  /* 0x00000003000075a7 */ /* 0x0022a400080011ff */
[----:B--2---:R-:W-:Y:S05]  /*9d50*/  @!P0 NANOSLEEP.SYNCS 0x989680 ;  /* 0x009896800000895d */ /* 0x004fea0003900000 */
[----:B------:R-:W2:Y:S02]  /*9d60*/  @!P0 SYNCS.PHASECHK.TRANS64 P0, [R0+URZ], R3 ;  /* 0x00000003000085a7 */ /* 0x000ea400080010ff */
[----:B--2---:R-:W-:Y:S05]  /*9d70*/  @!P0 BRA `(.L_x_150) ;  /* 0xfffffffc00f08947 */ /* 0x004fea000383ffff */
[----:B------:R-:W-:Y:S05]  /*9d80*/  BRA `(.L_x_151) ;  /* 0xffffff88006c7947 */ /* 0x000fea000383ffff */
.L_x_40:
[----:B----4-:R-:W-:-:S07]  /*9d90*/  MOV R0, UR5 ;  /* 0x0000000500007c02 */ /* 0x010fce0008000f00 */
.L_x_152:
[----:B-1----:R1:W2:Y:S02]  /*9da0*/  SYNCS.PHASECHK.TRANS64.TRYWAIT P0, [R0+URZ], R3 ;  /* 0x00000003000075a7 */ /* 0x0022a400080011ff */
[----:B--2---:R-:W-:Y:S05]  /*9db0*/  @!P0 NANOSLEEP.SYNCS 0x989680 ;  /* 0x009896800000895d */ /* 0x004fea0003900000 */
[----:B------:R-:W2:Y:S02]  /*9dc0*/  @!P0 SYNCS.PHASECHK.TRANS64 P0, [R0+URZ], R3 ;  /* 0x00000003000085a7 */ /* 0x000ea400080010ff */
[----:B--2---:R-:W-:Y:S05]  /*9dd0*/  @!P0 BRA `(.L_x_152) ;  /* 0xfffffffc00f08947 */ /* 0x004fea000383ffff */
[----:B------:R-:W-:Y:S05]  /*9de0*/  BRA `(.L_x_153) ;  /* 0xffffff8800787947 */ /* 0x000fea000383ffff */
.L_x_41:
[----:B----4-:R-:W-:-:S07]  /*9df0*/  MOV R0, UR5 ;  /* 0x0000000500007c02 */ /* 0x010fce0008000f00 */
.L_x_154:
[----:B-1----:R1:W2:Y:S02]  /*9e00*/  SYNCS.PHASECHK.TRANS64.TRYWAIT P0, [R0+URZ], R3 ;  /* 0x00000003000075a7 */ /* 0x0022a400080011ff */
[----:B--2---:R-:W-:Y:S05]  /*9e10*/  @!P0 NANOSLEEP.SYNCS 0x989680 ;  /* 0x009896800000895d */ /* 0x004fea0003900000 */
[----:B------:R-:W2:Y:S02]  /*9e20*/  @!P0 SYNCS.PHASECHK.TRANS64 P0, [R0+URZ], R3 ;  /* 0x00000003000085a7 */ /* 0x000ea400080010ff */
[----:B--2---:R-:W-:Y:S05]  /*9e30*/  @!P0 BRA `(.L_x_154) ;  /* 0xfffffffc00f08947 */ /* 0x004fea000383ffff */
[----:B------:R-:W-:Y:S05]  /*9e40*/  BRA `(.L_x_155) ;  /* 0xffffff8800847947 */ /* 0x000fea000383ffff */
.L_x_42:
[----:B----4-:R-:W-:-:S07]  /*9e50*/  MOV R0, UR5 ;  /* 0x0000000500007c02 */ /* 0x010fce0008000f00 */
.L_x_156:
[----:B-1----:R1:W2:Y:S02]  /*9e60*/  SYNCS.PHASECHK.TRANS64.TRYWAIT P0, [R0+URZ], R3 ;  /* 0x00000003000075a7 */ /* 0x0022a400080011ff */
[----:B--2---:R-:W-:Y:S05]  /*9e70*/  @!P0 NANOSLEEP.SYNCS 0x989680 ;  /* 0x009896800000895d */ /* 0x004fea0003900000 */
[----:B------:R-:W2:Y:S02]  /*9e80*/  @!P0 SYNCS.PHASECHK.TRANS64 P0, [R0+URZ], R3 ;  /* 0x00000003000085a7 */ /* 0x000ea400080010ff */
[----:B--2---:R-:W-:Y:S05]  /*9e90*/  @!P0 BRA `(.L_x_156) ;  /* 0xfffffffc00f08947 */ /* 0x004fea000383ffff */
[----:B------:R-:W-:Y:S05]  /*9ea0*/  BRA `(.L_x_157) ;  /* 0xffffff8800907947 */ /* 0x000fea000383ffff */
.L_x_43:
[----:B----4-:R-:W-:-:S07]  /*9eb0*/  MOV R0, UR5 ;  /* 0x0000000500007c02 */ /* 0x010fce0008000f00 */
.L_x_158:
[----:B-1----:R1:W2:Y:S02]  /*9ec0*/  SYNCS.PHASECHK.TRANS64.TRYWAIT P0, [R0+URZ], R3 ;  /* 0x00000003000075a7 */ /* 0x0022a400080011ff */
[----:B--2---:R-:W-:Y:S05]  /*9ed0*/  @!P0 NANOSLEEP.SYNCS 0x989680 ;  /* 0x009896800000895d */ /* 0x004fea0003900000 */
[----:B------:R-:W2:Y:S02]  /*9ee0*/  @!P0 SYNCS.PHASECHK.TRANS64 P0, [R0+URZ], R3 ;  /* 0x00000003000085a7 */ /* 0x000ea400080010ff */
[----:B--2---:R-:W-:Y:S05]  /*9ef0*/  @!P0 BRA `(.L_x_158) ;  /* 0xfffffffc00f08947 */ /* 0x004fea000383ffff */
[----:B------:R-:W-:Y:S05]  /*9f00*/  BRA `(.L_x_159) ;  /* 0xffffff88009c7947 */ /* 0x000fea000383ffff */
.L_x_44:
[----:B----4-:R-:W-:-:S07]  /*9f10*/  MOV R0, UR5 ;  /* 0x0000000500007c02 */ /* 0x010fce0008000f00 */
.L_x_160:
[----:B-1----:R1:W2:Y:S02]  /*9f20*/  SYNCS.PHASECHK.TRANS64.TRYWAIT P0, [R0+URZ], R3 ;  /* 0x00000003000075a7 */ /* 0x0022a400080011ff */
[----:B--2---:R-:W-:Y:S05]  /*9f30*/  @!P0 NANOSLEEP.SYNCS 0x989680 ;  /* 0x009896800000895d */ /* 0x004fea0003900000 */
[----:B------:R-:W2:Y:S02]  /*9f40*/  @!P0 SYNCS.PHASECHK.TRANS64 P0, [R0+URZ], R3 ;  /* 0x00000003000085a7 */ /* 0x000ea400080010ff */
[----:B--2---:R-:W-:Y:S05]  /*9f50*/  @!P0 BRA `(.L_x_160) ;  /* 0xfffffffc00f08947 */ /* 0x004fea000383ffff */
[----:B------:R-:W-:Y:S05]  /*9f60*/  BRA `(.L_x_161) ;  /* 0xffffff8800a87947 */ /* 0x000fea000383ffff */
.L_x_45:
[----:B----4-:R-:W-:-:S07]  /*9f70*/  MOV R0, UR5 ;  /* 0x0000000500007c02 */ /* 0x010fce0008000f00 */
.L_x_162:
[----:B-1----:R1:W2:Y:S02]  /*9f80*/  SYNCS.PHASECHK.TRANS64.TRYWAIT P0, [R0+URZ], R3 ;  /* 0x00000003000075a7 */ /* 0x0022a400080011ff */
[----:B--2---:R-:W-:Y:S05]  /*9f90*/  @!P0 NANOSLEEP.SYNCS 0x989680 ;  /* 0x009896800000895d */ /* 0x004fea0003900000 */
[----:B------:R-:W2:Y:S02]  /*9fa0*/  @!P0 SYNCS.PHASECHK.TRANS64 P0, [R0+URZ], R3 ;  /* 0x00000003000085a7 */ /* 0x000ea400080010ff */
[----:B--2---:R-:W-:Y:S05]  /*9fb0*/  @!P0 BRA `(.L_x_162) ;  /* 0xfffffffc00f08947 */ /* 0x004fea000383ffff */
[----:B------:R-:W-:Y:S05]  /*9fc0*/  BRA `(.L_x_163) ;  /* 0xffffff8800b47947 */ /* 0x000fea000383ffff */
.L_x_46:
[----:B----4-:R-:W-:-:S07]  /*9fd0*/  MOV R0, UR5 ;  /* 0x0000000500007c02 */ /* 0x010fce0008000f00 */
.L_x_164:
[----:B-1----:R1:W2:Y:S02]  /*9fe0*/  SYNCS.PHASECHK.TRANS64.TRYWAIT P0, [R0+URZ], R3 ;  /* 0x00000003000075a7 */ /* 0x0022a400080011ff */
[----:B--2---:R-:W-:Y:S05]  /*9ff0*/  @!P0 NANOSLEEP.SYNCS 0x989680 ;  /* 0x009896800000895d */ /* 0x004fea0003900000 */
[----:B------:R-:W2:Y:S02]  /*a000*/  @!P0 SYNCS.PHASECHK.TRANS64 P0, [R0+URZ], R3 ;  /* 0x00000003000085a7 */ /* 0x000ea400080010ff */
[----:B--2---:R-:W-:Y:S05]  /*a010*/  @!P0 BRA `(.L_x_164) ;  /* 0xfffffffc00f08947 */ /* 0x004fea000383ffff */
[----:B------:R-:W-:Y:S05]  /*a020*/  BRA `(.L_x_165) ;  /* 0xffffff8800c07947 */ /* 0x000fea000383ffff */
.L_x_47:
[----:B----4-:R-:W-:-:S07]  /*a030*/  MOV R0, UR5 ;  /* 0x0000000500007c02 */ /* 0x010fce0008000f00 */
.L_x_166:
[----:B-1----:R1:W2:Y:S02]  /*a040*/  SYNCS.PHASECHK.TRANS64.TRYWAIT P0, [R0+URZ], R3 ;  /* 0x00000003000075a7 */ /* 0x0022a400080011ff */
[----:B--2---:R-:W-:Y:S05]  /*a050*/  @!P0 NANOSLEEP.SYNCS 0x989680 ;  /* 0x009896800000895d */ /* 0x004fea0003900000 */
[----:B------:R-:W2:Y:S02]  /*a060*/  @!P0 SYNCS.PHASECHK.TRANS64 P0, [R0+URZ], R3 ;  /* 0x00000003000085a7 */ /* 0x000ea400080010ff */
[----:B--2---:R-:W-:Y:S05]  /*a070*/  @!P0 BRA `(.L_x_166) ;  /* 0xfffffffc00f08947 */ /* 0x004fea000383ffff */
[----:B------:R-:W-:Y:S05]  /*a080*/  BRA `(.L_x_167) ;  /* 0xffffff8800cc7947 */ /* 0x000fea000383ffff */
.L_x_48:
[----:B----4-:R-:W-:-:S07]  /*a090*/  MOV R0, UR5 ;  /* 0x0000000500007c02 */ /* 0x010fce0008000f00 */
.L_x_168:
[----:B-1----:R1:W2:Y:S02]  /*a0a0*/  SYNCS.PHASECHK.TRANS64.TRYWAIT P0, [R0+URZ], R3 ;  /* 0x00000003000075a7 */ /* 0x0022a400080011ff */
[----:B--2---:R-:W-:Y:S05]  /*a0b0*/  @!P0 NANOSLEEP.SYNCS 0x989680 ;  /* 0x009896800000895d */ /* 0x004fea0003900000 */
[----:B------:R-:W2:Y:S02]  /*a0c0*/  @!P0 SYNCS.PHASECHK.TRANS64 P0, [R0+URZ], R3 ;  /* 0x00000003000085a7 */ /* 0x000ea400080010ff */
[----:B--2---:R-:W-:Y:S05]  /*a0d0*/  @!P0 BRA `(.L_x_168) ;  /* 0xfffffffc00f08947 */ /* 0x004fea000383ffff */
[----:B------:R-:W-:Y:S05]  /*a0e0*/  BRA `(.L_x_169) ;  /* 0xffffff8800d87947 */ /* 0x000fea000383ffff */
.L_x_49:
[----:B----4-:R-:W-:-:S07]  /*a0f0*/  MOV R0, UR5 ;  /* 0x0000000500007c02 */ /* 0x010fce0008000f00 */
.L_x_170:
[----:B-1----:R1:W2:Y:S02]  /*a100*/  SYNCS.PHASECHK.TRANS64.TRYWAIT P0, [R0+URZ], R3 ;  /* 0x00000003000075a7 */ /* 0x0022a400080011ff */
[----:B--2---:R-:W-:Y:S05]  /*a110*/  @!P0 NANOSLEEP.SYNCS 0x989680 ;  /* 0x009896800000895d */ /* 0x004fea0003900000 */
[----:B------:R-:W2:Y:S02]  /*a120*/  @!P0 SYNCS.PHASECHK.TRANS64 P0, [R0+URZ], R3 ;  /* 0x00000003000085a7 */ /* 0x000ea400080010ff */
[----:B--2---:R-:W-:Y:S05]  /*a130*/  @!P0 BRA `(.L_x_170) ;  /* 0xfffffffc00f08947 */ /* 0x004fea000383ffff */
[----:B------:R-:W-:Y:S05]  /*a140*/  BRA `(.L_x_171) ;  /* 0xffffff8800e47947 */ /* 0x000fea000383ffff */
.L_x_50:
[----:B----4-:R-:W-:-:S07]  /*a150*/  MOV R0, UR5 ;  /* 0x0000000500007c02 */ /* 0x010fce0008000f00 */
.L_x_172:
[----:B-1----:R1:W2:Y:S02]  /*a160*/  SYNCS.PHASECHK.TRANS64.TRYWAIT P0, [R0+URZ], R3 ;  /* 0x00000003000075a7 */ /* 0x0022a400080011ff */
[----:B--2---:R-:W-:Y:S05]  /*a170*/  @!P0 NANOSLEEP.SYNCS 0x989680 ;  /* 0x009896800000895d */ /* 0x004fea0003900000 */
[----:B------:R-:W2:Y:S02]  /*a180*/  @!P0 SYNCS.PHASECHK.TRANS64 P0, [R0+URZ], R3 ;  /* 0x00000003000085a7 */ /* 0x000ea400080010ff */
[----:B--2---:R-:W-:Y:S05]  /*a190*/  @!P0 BRA `(.L_x_172) ;  /* 0xfffffffc00f08947 */ /* 0x004fea000383ffff */
[----:B------:R-:W-:Y:S05]  /*a1a0*/  BRA `(.L_x_173) ;  /* 0xffffff8800f07947 */ /* 0x000fea000383ffff */
.L_x_51:
[----:B----4-:R-:W-:-:S07]  /*a1b0*/  MOV R0, UR5 ;  /* 0x0000000500007c02 */ /* 0x010fce0008000f00 */
.L_x_174:
[----:B-1----:R1:W2:Y:S02]  /*a1c0*/  SYNCS.PHASECHK.TRANS64.TRYWAIT P0, [R0+URZ], R3 ;  /* 0x00000003000075a7 */ /* 0x0022a400080011ff */
[----:B--2---:R-:W-:Y:S05]  /*a1d0*/  @!P0 NANOSLEEP.SYNCS 0x989680 ;  /* 0x009896800000895d */ /* 0x004fea0003900000 */
[----:B------:R-:W2:Y:S02]  /*a1e0*/  @!P0 SYNCS.PHASECHK.TRANS64 P0, [R0+URZ], R3 ;  /* 0x00000003000085a7 */ /* 0x000ea400080010ff */
[----:B--2---:R-:W-:Y:S05]  /*a1f0*/  @!P0 BRA `(.L_x_174) ;  /* 0xfffffffc00f08947 */ /* 0x004fea000383ffff */
[----:B------:R-:W-:Y:S05]  /*a200*/  BRA `(.L_x_175) ;  /* 0xffffff8800fc7947 */ /* 0x000fea000383ffff */
.L_x_52:
[----:B----4-:R-:W-:-:S07]  /*a210*/  MOV R0, UR5 ;  /* 0x0000000500007c02 */ /* 0x010fce0008000f00 */
.L_x_176:
[----:B-1----:R1:W2:Y:S02]  /*a220*/  SYNCS.PHASECHK.TRANS64.TRYWAIT P0, [R0+URZ], R3 ;  /* 0x00000003000075a7 */ /* 0x0022a400080011ff */
[----:B--2---:R-:W-:Y:S05]  /*a230*/  @!P0 NANOSLEEP.SYNCS 0x989680 ;  /* 0x009896800000895d */ /* 0x004fea0003900000 */
[----:B------:R-:W2:Y:S02]  /*a240*/  @!P0 SYNCS.PHASECHK.TRANS64 P0, [R0+URZ], R3 ;  /* 0x00000003000085a7 */ /* 0x000ea400080010ff */
[----:B--2---:R-:W-:Y:S05]  /*a250*/  @!P0 BRA `(.L_x_176) ;  /* 0xfffffffc00f08947 */ /* 0x004fea000383ffff */
[----:B------:R-:W-:Y:S05]  /*a260*/  BRA `(.L_x_177) ;  /* 0xffffff8c00087947 */ /* 0x000fea000383ffff */
.L_x_53:
[----:B----4-:R-:W-:-:S07]  /*a270*/  MOV R0, UR5 ;  /* 0x0000000500007c02 */ /* 0x010fce0008000f00 */
.L_x_178:
[----:B-1----:R1:W2:Y:S02]  /*a280*/  SYNCS.PHASECHK.TRANS64.TRYWAIT P0, [R0+URZ], R3 ;  /* 0x00000003000075a7 */ /* 0x0022a400080011ff */
[----:B--2---:R-:W-:Y:S05]  /*a290*/  @!P0 NANOSLEEP.SYNCS 0x989680 ;  /* 0x009896800000895d */ /* 0x004fea0003900000 */
[----:B------:R-:W2:Y:S02]  /*a2a0*/  @!P0 SYNCS.PHASECHK.TRANS64 P0, [R0+URZ], R3 ;  /* 0x00000003000085a7 */ /* 0x000ea400080010ff */
[----:B--2---:R-:W-:Y:S05]  /*a2b0*/  @!P0 BRA `(.L_x_178) ;  /* 0xfffffffc00f08947 */ /* 0x004fea000383ffff */
[----:B------:R-:W-:Y:S05]  /*a2c0*/  BRA `(.L_x_179) ;  /* 0xffffff8c00147947 */ /* 0x000fea000383ffff */
.L_x_54:
[----:B----4-:R-:W-:-:S07]  /*a2d0*/  MOV R0, UR5 ;  /* 0x0000000500007c02 */ /* 0x010fce0008000f00 */
.L_x_180:
[----:B-1----:R1:W2:Y:S02]  /*a2e0*/  SYNCS.PHASECHK.TRANS64.TRYWAIT P0, [R0+URZ], R3 ;  /* 0x00000003000075a7 */ /* 0x0022a400080011ff */
[----:B--2---:R-:W-:Y:S05]  /*a2f0*/  @!P0 NANOSLEEP.SYNCS 0x989680 ;  /* 0x009896800000895d */ /* 0x004fea0003900000 */
[----:B------:R-:W2:Y:S02]  /*a300*/  @!P0 SYNCS.PHASECHK.TRANS64 P0, [R0+URZ], R3 ;  /* 0x00000003000085a7 */ /* 0x000ea400080010ff */
[----:B--2---:R-:W-:Y:S05]  /*a310*/  @!P0 BRA `(.L_x_180) ;  /* 0xfffffffc00f08947 */ /* 0x004fea000383ffff */
[----:B------:R-:W-:Y:S05]  /*a320*/  BRA `(.L_x_181) ;  /* 0xffffff8c00207947 */ /* 0x000fea000383ffff */
.L_x_55:
[----:B----4-:R-:W-:-:S07]  /*a330*/  MOV R0, UR5 ;  /* 0x0000000500007c02 */ /* 0x010fce0008000f00 */
.L_x_182:
[----:B-1----:R1:W2:Y:S02]  /*a340*/  SYNCS.PHASECHK.TRANS64.TRYWAIT P0, [R0+URZ], R3 ;  /* 0x00000003000075a7 */ /* 0x0022a400080011ff */
[----:B--2---:R-:W-:Y:S05]  /*a350*/  @!P0 NANOSLEEP.SYNCS 0x989680 ;  /* 0x009896800000895d */ /* 0x004fea0003900000 */
[----:B------:R-:W2:Y:S02]  /*a360*/  @!P0 SYNCS.PHASECHK.TRANS64 P0, [R0+URZ], R3 ;  /* 0x00000003000085a7 */ /* 0x000ea400080010ff */
[----:B--2---:R-:W-:Y:S05]  /*a370*/  @!P0 BRA `(.L_x_182) ;  /* 0xfffffffc00f08947 */ /* 0x004fea000383ffff */
[----:B------:R-:W-:Y:S05]  /*a380*/  BRA `(.L_x_183) ;  /* 0xffffff8c002c7947 */ /* 0x000fea000383ffff */
.L_x_58:
[----:B-1----:R1:W2:Y:S02]  /*a390*/  SYNCS.PHASECHK.TRANS64.TRYWAIT P0, [R0+URZ+0x1f0], R5 ;  /* 0x0001f005000075a7 */ /* 0x0022a400080011ff */
[----:B--2---:R-:W-:Y:S05]  /*a3a0*/  @!P0 NANOSLEEP.SYNCS 0x989680 ;  /* 0x009896800000895d */ /* 0x004fea0003900000 */
[----:B------:R-:W2:Y:S02]  /*a3b0*/  @!P0 SYNCS.PHASECHK.TRANS64 P0, [R0+URZ+0x1f0], R5 ;  /* 0x0001f005000085a7 */ /* 0x000ea400080010ff */
[----:B--2---:R-:W-:Y:S05]  /*a3c0*/  @!P0 BRA `(.L_x_58) ;  /* 0xfffffffc00f08947 */ /* 0x004fea000383ffff */
[----:B------:R-:W-:Y:S05]  /*a3d0*/  BRA `(.L_x_184) ;  /* 0xffffff8c00887947 */ /* 0x000fea000383ffff */
.L_x_59:
[----:B------:R-:W-:-:S07]  /*a3e0*/  MOV R0, UR5 ;  /* 0x0000000500007c02 */ /* 0x000fce0008000f00 */
.L_x_185:
[----:B-1----:R1:W2:Y:S02]  /*a3f0*/  SYNCS.PHASECHK.TRANS64.TRYWAIT P0, [R0+URZ+0x1a0], R5 ;  /* 0x0001a005000075a7 */ /* 0x0022a400080011ff */
[----:B--2---:R-:W-:Y:S05]  /*a400*/  @!P0 NANOSLEEP.SYNCS 0x989680 ;  /* 0x009896800000895d */ /* 0x004fea0003900000 */
[----:B------:R-:W2:Y:S02]  /*a410*/  @!P0 SYNCS.PHASECHK.TRANS64 P0, [R0+URZ+0x1a0], R5 ;  /* 0x0001a005000085a7 */ /* 0x000ea400080010ff */
[----:B--2---:R-:W-:Y:S05]  /*a420*/  @!P0 BRA `(.L_x_185) ;  /* 0xfffffffc00f08947 */ /* 0x004fea000383ffff */
[----:B------:R-:W-:Y:S05]  /*a430*/  BRA `(.L_x_186) ;  /* 0xffffff8c00987947 */ /* 0x000fea000383ffff */
.L_x_60:
[----:B-1----:R1:W2:Y:S02]  /*a440*/  SYNCS.PHASECHK.TRANS64.TRYWAIT P1, [R0+URZ+0x190], R5 ;  /* 0x00019005000075a7 */ /* 0x0022a400080211ff */
[----:B--2---:R-:W-:Y:S05]  /*a450*/  @!P1 NANOSLEEP.SYNCS 0x989680 ;  /* 0x009896800000995d */ /* 0x004fea0003900000 */
[----:B------:R-:W2:Y:S02]  /*a460*/  @!P1 SYNCS.PHASECHK.TRANS64 P1, [R0+URZ+0x190], R5 ;  /* 0x00019005000095a7 */ /* 0x000ea400080210ff */
[----:B--2---:R-:W-:Y:S05]  /*a470*/  @!P1 BRA `(.L_x_60) ;  /* 0xfffffffc00f09947 */ /* 0x004fea000383ffff */
[----:B------:R-:W-:Y:S05]  /*a480*/  BRA `(.L_x_187) ;  /* 0xffffff8c00c87947 */ /* 0x000fea000383ffff */
.L_x_63:
[----:B------:R-:W-:-:S07]  /*a490*/  MOV R0, UR5 ;  /* 0x0000000500007c02 */ /* 0x000fce0008000f00 */
.L_x_188:
[----:B-1----:R1:W2:Y:S02]  /*a4a0*/  SYNCS.PHASECHK.TRANS64.TRYWAIT P0, [R0+URZ+0x1a0], R3 ;  /* 0x0001a003000075a7 */ /* 0x0022a400080011ff */
[----:B--2---:R-:W-:Y:S05]  /*a4b0*/  @!P0 NANOSLEEP.SYNCS 0x989680 ;  /* 0x009896800000895d */ /* 0x004fea0003900000 */
[----:B------:R-:W2:Y:S02]  /*a4c0*/  @!P0 SYNCS.PHASECHK.TRANS64 P0, [R0+URZ+0x1a0], R3 ;  /* 0x0001a003000085a7 */ /* 0x000ea400080010ff */
[----:B--2---:R-:W-:Y:S05]  /*a4d0*/  @!P0 BRA `(.L_x_188) ;  /* 0xfffffffc00f08947 */ /* 0x004fea000383ffff */
[----:B------:R-:W-:Y:S05]  /*a4e0*/  BRA `(.L_x_62) ;  /* 0xffffff90001c7947 */ /* 0x000fea000383ffff */
.L_x_70:
[----:B-1----:R1:W2:Y:S02]  /*a4f0*/  SYNCS.PHASECHK.TRANS64.TRYWAIT P1, [R0+URZ+0x190], R5 ;  /* 0x00019005000075a7 */ /* 0x0022a400080211ff */
[----:B--2---:R-:W-:Y:S05]  /*a500*/  @!P1 NANOSLEEP.SYNCS 0x989680 ;  /* 0x009896800000995d */ /* 0x004fea0003900000 */
[----:B------:R-:W2:Y:S02]  /*a510*/  @!P1 SYNCS.PHASECHK.TRANS64 P1, [R0+URZ+0x190], R5 ;  /* 0x00019005000095a7 */ /* 0x000ea400080210ff */
[----:B--2---:R-:W-:Y:S05]  /*a520*/  @!P1 BRA `(.L_x_70) ;  /* 0xfffffffc00f09947 */ /* 0x004fea000383ffff */
[----:B------:R-:W-:Y:S05]  /*a530*/  BRA `(.L_x_189) ;  /* 0xffffff9400747947 */ /* 0x000fea000383ffff */
.L_x_71:
[----:B------:R-:W-:-:S07]  /*a540*/  MOV R3, UR9 ;  /* 0x0000000900037c02 */ /* 0x000fce0008000f00 */
.L_x_190:
[----:B-1----:R1:W2:Y:S02]  /*a550*/  SYNCS.PHASECHK.TRANS64.TRYWAIT P0, [R3+URZ+0x1d0], R0 ;  /* 0x0001d000030075a7 */ /* 0x0022a400080011ff */
[----:B--2---:R-:W-:Y:S05]  /*a560*/  @!P0 NANOSLEEP.SYNCS 0x989680 ;  /* 0x009896800000895d */ /* 0x004fea0003900000 */
[----:B------:R-:W2:Y:S02]  /*a570*/  @!P0 SYNCS.PHASECHK.TRANS64 P0, [R3+URZ+0x1d0], R0 ;  /* 0x0001d000030085a7 */ /* 0x000ea400080010ff */
[----:B--2---:R-:W-:Y:S05]  /*a580*/  @!P0 BRA `(.L_x_190) ;  /* 0xfffffffc00f08947 */ /* 0x004fea000383ffff */
[----:B------:R-:W-:Y:S05]  /*a590*/  BRA `(.L_x_191) ;  /* 0xffffff9400a87947 */ /* 0x000fea000383ffff */
.L_x_74:
[----:B------:R-:W-:Y:S07]  /*a5a0*/  MOV R0, UR7 ;  /* 0x0000000700007c02 */ /* 0x000fee0008000f00 */
.L_x_192:
[----:B-1----:R1:W2:Y:S02]  /*a5b0*/  SYNCS.PHASECHK.TRANS64.TRYWAIT P0, [R0+URZ], R3 ;  /* 0x00000003000075a7 */ /* 0x0022a400080011ff */
[----:B--2---:R-:W-:Y:S05]  /*a5c0*/  @!P0 NANOSLEEP.SYNCS 0x989680 ;  /* 0x009896800000895d */ /* 0x004fea0003900000 */
[----:B------:R-:W2:Y:S02]  /*a5d0*/  @!P0 SYNCS.PHASECHK.TRANS64 P0, [R0+URZ], R3 ;  /* 0x00000003000085a7 */ /* 0x000ea400080010ff */
[----:B--2---:R-:W-:Y:S05]  /*a5e0*/  @!P0 BRA `(.L_x_192) ;  /* 0xfffffffc00f08947 */ /* 0x004fea000383ffff */
[----:B------:R-:W-:Y:S05]  /*a5f0*/  BRA `(.L_x_73) ;  /* 0xffffff9400e07947 */ /* 0x000fea000383ffff */
.L_x_77:
[----:B------:R-:W-:-:S07]  /*a600*/  MOV R0, UR5 ;  /* 0x0000000500007c02 */ /* 0x000fce0008000f00 */
.L_x_193:
[----:B--2---:R2:W3:Y:S02]  /*a610*/  SYNCS.PHASECHK.TRANS64.TRYWAIT P0, [R0+URZ], R3 ;  /* 0x00000003000075a7 */ /* 0x0044e400080011ff */
[----:B---3--:R-:W-:Y:S05]  /*a620*/  @!P0 NANOSLEEP.SYNCS 0x989680 ;  /* 0x009896800000895d */ /* 0x008fea0003900000 */
[----:B------:R-:W3:Y:S02]  /*a630*/  @!P0 SYNCS.PHASECHK.TRANS64 P0, [R0+URZ], R3 ;  /* 0x00000003000085a7 */ /* 0x000ee400080010ff */
[----:B---3--:R-:W-:Y:S05]  /*a640*/  @!P0 BRA `(.L_x_193) ;  /* 0xfffffffc00f08947 */ /* 0x008fea000383ffff */
[----:B------:R-:W-:Y:S05]  /*a650*/  BRA `(.L_x_194) ;  /* 0xffffff9800807947 */ /* 0x000fea000383ffff */
.L_x_78:
[----:B------:R-:W-:-:S07]  /*a660*/  MOV R0, UR5 ;  /* 0x0000000500007c02 */ /* 0x000fce0008000f00 */
.L_x_195:
[----:B--2---:R2:W3:Y:S02]  /*a670*/  SYNCS.PHASECHK.TRANS64.TRYWAIT P0, [R0+URZ], R3 ;  /* 0x00000003000075a7 */ /* 0x0044e400080011ff */
[----:B---3--:R-:W-:Y:S05]  /*a680*/  @!P0 NANOSLEEP.SYNCS 0x989680 ;  /* 0x009896800000895d */ /* 0x008fea0003900000 */
[----:B------:R-:W3:Y:S02]  /*a690*/  @!P0 SYNCS.PHASECHK.TRANS64 P0, [R0+URZ], R3 ;  /* 0x00000003000085a7 */ /* 0x000ee400080010ff */
[----:B---3--:R-:W-:Y:S05]  /*a6a0*/  @!P0 BRA `(.L_x_195) ;  /* 0xfffffffc00f08947 */ /* 0x008fea000383ffff */
[----:B------:R-:W-:Y:S05]  /*a6b0*/  BRA `(.L_x_196) ;  /* 0xffffff98008c7947 */ /* 0x000fea000383ffff */
.L_x_79:
[----:B------:R-:W-:-:S07]  /*a6c0*/  MOV R0, UR5 ;  /* 0x0000000500007c02 */ /* 0x000fce0008000f00 */
.L_x_197:
[----:B--2---:R2:W3:Y:S02]  /*a6d0*/  SYNCS.PHASECHK.TRANS64.TRYWAIT P0, [R0+URZ], R3 ;  /* 0x00000003000075a7 */ /* 0x0044e400080011ff */
[----:B---3--:R-:W-:Y:S05]  /*a6e0*/  @!P0 NANOSLEEP.SYNCS 0x989680 ;  /* 0x009896800000895d */ /* 0x008fea0003900000 */
[----:B------:R-:W3:Y:S02]  /*a6f0*/  @!P0 SYNCS.PHASECHK.TRANS64 P0, [R0+URZ], R3 ;  /* 0x00000003000085a7 */ /* 0x000ee400080010ff */
[----:B---3--:R-:W-:Y:S05]  /*a700*/  @!P0 BRA `(.L_x_197) ;  /* 0xfffffffc00f08947 */ /* 0x008fea000383ffff */
[----:B------:R-:W-:Y:S05]  /*a710*/  BRA `(.L_x_198) ;  /* 0xffffff9800987947 */ /* 0x000fea000383ffff */
.L_x_80:
[----:B------:R-:W-:-:S07]  /*a720*/  MOV R0, UR7 ;  /* 0x0000000700007c02 */ /* 0x000fce0008000f00 */
.L_x_199:
[----:B--2---:R2:W3:Y:S02]  /*a730*/  SYNCS.PHASECHK.TRANS64.TRYWAIT P0, [R0+URZ], R3 ;  /* 0x00000003000075a7 */ /* 0x0044e400080011ff */
[----:B---3--:R-:W-:Y:S05]  /*a740*/  @!P0 NANOSLEEP.SYNCS 0x989680 ;  /* 0x009896800000895d */ /* 0x008fea0003900000 */
[----:B------:R-:W3:Y:S02]  /*a750*/  @!P0 SYNCS.PHASECHK.TRANS64 P0, [R0+URZ], R3 ;  /* 0x00000003000085a7 */ /* 0x000ee400080010ff */
[----:B---3--:R-:W-:Y:S05]  /*a760*/  @!P0 BRA `(.L_x_199) ;  /* 0xfffffffc00f08947 */ /* 0x008fea000383ffff */
[----:B------:R-:W-:Y:S05]  /*a770*/  BRA `(.L_x_200) ;  /* 0xffffff9800a47947 */ /* 0x000fea000383ffff */
.L_x_85:
[----:B--2---:R2:W3:Y:S02]  /*a780*/  SYNCS.PHASECHK.TRANS64.TRYWAIT P0, [R0+URZ+0x190], R3 ;  /* 0x00019003000075a7 */ /* 0x0044e400080011ff */
[----:B---3--:R-:W-:Y:S05]  /*a790*/  @!P0 NANOSLEEP.SYNCS 0x989680 ;  /* 0x009896800000895d */ /* 0x008fea0003900000 */
[----:B------:R-:W3:Y:S02]  /*a7a0*/  @!P0 SYNCS.PHASECHK.TRANS64 P0, [R0+URZ+0x190], R3 ;  /* 0x00019003000085a7 */ /* 0x000ee400080010ff */
[----:B---3--:R-:W-:Y:S05]  /*a7b0*/  @!P0 BRA `(.L_x_85) ;  /* 0xfffffffc00f08947 */ /* 0x008fea000383ffff */
[----:B------:R-:W-:Y:S05]  /*a7c0*/  BRA `(.L_x_201) ;  /* 0xffffff9c00b07947 */ /* 0x000fea000383ffff */
.L_x_88:
[----:B------:R-:W-:Y:S07]  /*a7d0*/  MOV R0, UR7 ;  /* 0x0000000700007c02 */ /* 0x000fee0008000f00 */
.L_x_202:
[----:B--2---:R2:W3:Y:S02]  /*a7e0*/  SYNCS.PHASECHK.TRANS64.TRYWAIT P0, [R0+URZ+0x188], R3 ;  /* 0x00018803000075a7 */ /* 0x0044e400080011ff */
[----:B---3--:R-:W-:Y:S05]  /*a7f0*/  @!P0 NANOSLEEP.SYNCS 0x989680 ;  /* 0x009896800000895d */ /* 0x008fea0003900000 */
[----:B------:R-:W3:Y:S02]  /*a800*/  @!P0 SYNCS.PHASECHK.TRANS64 P0, [R0+URZ+0x188], R3 ;  /* 0x00018803000085a7 */ /* 0x000ee400080010ff */
[----:B---3--:R-:W-:Y:S05]  /*a810*/  @!P0 BRA `(.L_x_202) ;  /* 0xfffffffc00f08947 */ /* 0x008fea000383ffff */
[----:B------:R-:W-:Y:S05]  /*a820*/  BRA `(.L_x_87) ;  /* 0xffffffa000907947 */ /* 0x000fea000383ffff */
.L_x_91:
[----:B------:R-:W-:Y:S07]  /*a830*/  MOV R3, UR7 ;  /* 0x0000000700037c02 */ /* 0x000fee0008000f00 */
.L_x_203:
[----:B-1----:R1:W2:Y:S02]  /*a840*/  SYNCS.PHASECHK.TRANS64.TRYWAIT P0, [R3+URZ+0x160], R12 ;  /* 0x0001600c030075a7 */ /* 0x0022a400080011ff */
[----:B--2---:R-:W-:Y:S05]  /*a850*/  @!P0 NANOSLEEP.SYNCS 0x989680 ;  /* 0x009896800000895d */ /* 0x004fea0003900000 */
[----:B------:R-:W2:Y:S02]  /*a860*/  @!P0 SYNCS.PHASECHK.TRANS64 P0, [R3+URZ+0x160], R12 ;  /* 0x0001600c030085a7 */ /* 0x000ea400080010ff */
[----:B--2---:R-:W-:Y:S05]  /*a870*/  @!P0 BRA `(.L_x_203) ;  /* 0xfffffffc00f08947 */ /* 0x004fea000383ffff */
[----:B------:R-:W-:Y:S05]  /*a880*/  BRA `(.L_x_204) ;  /* 0xffffffa400087947 */ /* 0x000fea000383ffff */
.L_x_92:
[----:B-1----:R-:W-:Y:S07]  /*a890*/  MOV R3, UR7 ;  /* 0x0000000700037c02 */ /* 0x002fee0008000f00 */
.L_x_205:
[----:B-1----:R1:W2:Y:S02]  /*a8a0*/  SYNCS.PHASECHK.TRANS64.TRYWAIT P0, [R3+URZ+0x168], R12 ;  /* 0x0001680c030075a7 */ /* 0x0022a400080011ff */
[----:B--2---:R-:W-:Y:S05]  /*a8b0*/  @!P0 NANOSLEEP.SYNCS 0x989680 ;  /* 0x009896800000895d */ /* 0x004fea0003900000 */
[----:B------:R-:W2:Y:S02]  /*a8c0*/  @!P0 SYNCS.PHASECHK.TRANS64 P0, [R3+URZ+0x168], R12 ;  /* 0x0001680c030085a7 */ /* 0x000ea400080010ff */
[----:B--2---:R-:W-:Y:S05]  /*a8d0*/  @!P0 BRA `(.L_x_205) ;  /* 0xfffffffc00f08947 */ /* 0x004fea000383ffff */
[----:B------:R-:W-:Y:S05]  /*a8e0*/  BRA `(.L_x_206) ;  /* 0xffffffa400447947 */ /* 0x000fea000383ffff */
.L_x_93:
[----:B-1----:R-:W-:Y:S07]  /*a8f0*/  MOV R3, UR7 ;  /* 0x0000000700037c02 */ /* 0x002fee0008000f00 */
.L_x_207:
[----:B-1----:R1:W2:Y:S02]  /*a900*/  SYNCS.PHASECHK.TRANS64.TRYWAIT P0, [R3+URZ+0x170], R12 ;  /* 0x0001700c030075a7 */ /* 0x0022a400080011ff */
[----:B--2---:R-:W-:Y:S05]  /*a910*/  @!P0 NANOSLEEP.SYNCS 0x989680 ;  /* 0x009896800000895d */ /* 0x004fea0003900000 */
[----:B------:R-:W2:Y:S02]  /*a920*/  @!P0 SYNCS.PHASECHK.TRANS64 P0, [R3+URZ+0x170], R12 ;  /* 0x0001700c030085a7 */ /* 0x000ea400080010ff */
[----:B--2---:R-:W-:Y:S05]  /*a930*/  @!P0 BRA `(.L_x_207) ;  /* 0xfffffffc00f08947 */ /* 0x004fea000383ffff */
[----:B------:R-:W-:Y:S05]  /*a940*/  BRA `(.L_x_208) ;  /* 0xffffffa4008c7947 */ /* 0x000fea000383ffff */
.L_x_94:
[----:B------:R-:W-:Y:S07]  /*a950*/  MOV R3, UR7 ;  /* 0x0000000700037c02 */ /* 0x000fee0008000f00 */
.L_x_209:
[----:B-1----:R1:W2:Y:S02]  /*a960*/  SYNCS.PHASECHK.TRANS64.TRYWAIT P0, [R3+URZ+0x178], R12 ;  /* 0x0001780c030075a7 */ /* 0x0022a400080011ff */
[----:B--2---:R-:W-:Y:S05]  /*a970*/  @!P0 NANOSLEEP.SYNCS 0x989680 ;  /* 0x009896800000895d */ /* 0x004fea0003900000 */
[----:B------:R-:W2:Y:S02]  /*a980*/  @!P0 SYNCS.PHASECHK.TRANS64 P0, [R3+URZ+0x178], R12 ;  /* 0x0001780c030085a7 */ /* 0x000ea400080010ff */
[----:B--2---:R-:W-:Y:S05]  /*a990*/  @!P0 BRA `(.L_x_209) ;  /* 0xfffffffc00f08947 */ /* 0x004fea000383ffff */
[----:B------:R-:W-:Y:S05]  /*a9a0*/  BRA `(.L_x_210) ;  /* 0xffffffa800147947 */ /* 0x000fea000383ffff */
.L_x_96:
[----:B------:R-:W-:-:S07]  /*a9b0*/  MOV R0, UR7 ;  /* 0x0000000700007c02 */ /* 0x000fce0008000f00 */
.L_x_211:
[----:B-1----:R1:W3:Y:S02]  /*a9c0*/  SYNCS.PHASECHK.TRANS64.TRYWAIT P0, [R0+URZ+0x160], R3 ;  /* 0x00016003000075a7 */ /* 0x0022e400080011ff */
[----:B---3--:R-:W-:Y:S05]  /*a9d0*/  @!P0 NANOSLEEP.SYNCS 0x989680 ;  /* 0x009896800000895d */ /* 0x008fea0003900000 */
[----:B------:R-:W3:Y:S02]  /*a9e0*/  @!P0 SYNCS.PHASECHK.TRANS64 P0, [R0+URZ+0x160], R3 ;  /* 0x00016003000085a7 */ /* 0x000ee400080010ff */
[----:B---3--:R-:W-:Y:S05]  /*a9f0*/  @!P0 BRA `(.L_x_211) ;  /* 0xfffffffc00f08947 */ /* 0x008fea000383ffff */
[----:B------:R-:W-:Y:S05]  /*aa00*/  BRA `(.L_x_212) ;  /* 0xffffffa800847947 */ /* 0x000fea000383ffff */
.L_x_97:
[----:B-1----:R-:W-:-:S07]  /*aa10*/  MOV R0, UR7 ;  /* 0x0000000700007c02 */ /* 0x002fce0008000f00 */
.L_x_213:
[----:B-1----:R1:W3:Y:S02]  /*aa20*/  SYNCS.PHASECHK.TRANS64.TRYWAIT P0, [R0+URZ+0x168], R3 ;  /* 0x00016803000075a7 */ /* 0x0022e400080011ff */
[----:B---3--:R-:W-:Y:S05]  /*aa30*/  @!P0 NANOSLEEP.SYNCS 0x989680 ;  /* 0x009896800000895d */ /* 0x008fea0003900000 */
[----:B------:R-:W3:Y:S02]  /*aa40*/  @!P0 SYNCS.PHASECHK.TRANS64 P0, [R0+URZ+0x168], R3 ;  /* 0x00016803000085a7 */ /* 0x000ee400080010ff */
[----:B---3--:R-:W-:Y:S05]  /*aa50*/  @!P0 BRA `(.L_x_213) ;  /* 0xfffffffc00f08947 */ /* 0x008fea000383ffff */
[----:B------:R-:W-:Y:S05]  /*aa60*/  BRA `(.L_x_214) ;  /* 0xffffffa800747947 */ /* 0x000fea000383ffff */
.L_x_98:
[----:B-1----:R-:W-:-:S07]  /*aa70*/  MOV R0, UR7 ;  /* 0x0000000700007c02 */ /* 0x002fce0008000f00 */
.L_x_215:
[----:B-1----:R1:W3:Y:S02]  /*aa80*/  SYNCS.PHASECHK.TRANS64.TRYWAIT P0, [R0+URZ+0x170], R3 ;  /* 0x00017003000075a7 */ /* 0x0022e400080011ff */
[----:B---3--:R-:W-:Y:S05]  /*aa90*/  @!P0 NANOSLEEP.SYNCS 0x989680 ;  /* 0x009896800000895d */ /* 0x008fea0003900000 */
[----:B------:R-:W3:Y:S02]  /*aaa0*/  @!P0 SYNCS.PHASECHK.TRANS64 P0, [R0+URZ+0x170], R3 ;  /* 0x00017003000085a7 */ /* 0x000ee400080010ff */
[----:B---3--:R-:W-:Y:S05]  /*aab0*/  @!P0 BRA `(.L_x_215) ;  /* 0xfffffffc00f08947 */ /* 0x008fea000383ffff */
[----:B------:R-:W-:Y:S05]  /*aac0*/  BRA `(.L_x_216) ;  /* 0xffffffa800647947 */ /* 0x000fea000383ffff */
.L_x_100:
[----:B--2---:R2:W4:Y:S02]  /*aad0*/  SYNCS.PHASECHK.TRANS64.TRYWAIT P0, [R0+URZ+0x190], R3 ;  /* 0x00019003000075a7 */ /* 0x00452400080011ff */
[----:B----4-:R-:W-:Y:S05]  /*aae0*/  @!P0 NANOSLEEP.SYNCS 0x989680 ;  /* 0x009896800000895d */ /* 0x010fea0003900000 */
[----:B------:R-:W4:Y:S02]  /*aaf0*/  @!P0 SYNCS.PHASECHK.TRANS64 P0, [R0+URZ+0x190], R3 ;  /* 0x00019003000085a7 */ /* 0x000f2400080010ff */
[----:B----4-:R-:W-:Y:S05]  /*ab00*/  @!P0 BRA `(.L_x_100) ;  /* 0xfffffffc00f08947 */ /* 0x010fea000383ffff */
[----:B------:R-:W-:Y:S05]  /*ab10*/  BRA `(.L_x_217) ;  /* 0xffffffac00347947 */ /* 0x000fea000383ffff */
.L_x_111:
[----:B-1----:R1:W3:Y:S02]  /*ab20*/  SYNCS.PHASECHK.TRANS64.TRYWAIT P1, [R0+URZ+0x140], R3 ;  /* 0x00014003000075a7 */ /* 0x0022e400080211ff */
[----:B---3--:R-:W-:Y:S05]  /*ab30*/  @!P1 NANOSLEEP.SYNCS 0x989680 ;  /* 0x009896800000995d */ /* 0x008fea0003900000 */
[----:B------:R-:W3:Y:S02]  /*ab40*/  @!P1 SYNCS.PHASECHK.TRANS64 P1, [R0+URZ+0x140], R3 ;  /* 0x00014003000095a7 */ /* 0x000ee400080210ff */
[----:B---3--:R-:W-:Y:S05]  /*ab50*/  @!P1 BRA `(.L_x_111) ;  /* 0xfffffffc00f09947 */ /* 0x008fea000383ffff */
[----:B------:R-:W-:Y:S05]  /*ab60*/  BRA `(.L_x_110) ;  /* 0xffffffb8004c7947 */ /* 0x000fea000383ffff */
.L_x_113:
[----:B---3--:R3:W4:Y:S02]  /*ab70*/  SYNCS.PHASECHK.TRANS64.TRYWAIT P0, [R108+URZ+0x1b0], R7 ;  /* 0x0001b0076c0075a7 */ /* 0x00872400080011ff */
[----:B----4-:R-:W-:Y:S05]  /*ab80*/  @!P0 NANOSLEEP.SYNCS 0x989680 ;  /* 0x009896800000895d */ /* 0x010fea0003900000 */
[----:B------:R-:W4:Y:S02]  /*ab90*/  @!P0 SYNCS.PHASECHK.TRANS64 P0, [R108+URZ+0x1b0], R7 ;  /* 0x0001b0076c0085a7 */ /* 0x000f2400080010ff */
[----:B----4-:R-:W-:Y:S05]  /*aba0*/  @!P0 BRA `(.L_x_113) ;  /* 0xfffffffc00f08947 */ /* 0x010fea000383ffff */
[----:B------:R-:W-:Y:S05]  /*abb0*/  BRA `(.L_x_112) ;  /* 0xffffffb800a07947 */ /* 0x000fea000383ffff */
.L_x_121:
[----:B--2---:R2:W3:Y:S02]  /*abc0*/  SYNCS.PHASECHK.TRANS64.TRYWAIT P0, [R55+URZ+0x140], R0 ;  /* 0x00014000370075a7 */ /* 0x0044e400080011ff */
[----:B---3--:R-:W-:Y:S05]  /*abd0*/  @!P0 NANOSLEEP.SYNCS 0x989680 ;  /* 0x009896800000895d */ /* 0x008fea0003900000 */
[----:B------:R-:W3:Y:S02]  /*abe0*/  @!P0 SYNCS.PHASECHK.TRANS64 P0, [R55+URZ+0x140], R0 ;  /* 0x00014000370085a7 */ /* 0x000ee400080010ff */
[----:B---3--:R-:W-:Y:S05]  /*abf0*/  @!P0 BRA `(.L_x_121) ;  /* 0xfffffffc00f08947 */ /* 0x008fea000383ffff */
[----:B------:R-:W-:Y:S05]  /*ac00*/  BRA `(.L_x_120) ;  /* 0xffffffc400987947 */ /* 0x000fea000383ffff */
.L_x_129:
[----:B--2---:R2:W3:Y:S02]  /*ac10*/  SYNCS.PHASECHK.TRANS64.TRYWAIT P0, [R73+URZ+0x140], R2 ;  /* 0x00014002490075a7 */ /* 0x0044e400080011ff */
[----:B---3--:R-:W-:Y:S05]  /*ac20*/  @!P0 NANOSLEEP.SYNCS 0x989680 ;  /* 0x009896800000895d */ /* 0x008fea0003900000 */
[----:B------:R-:W3:Y:S02]  /*ac30*/  @!P0 SYNCS.PHASECHK.TRANS64 P0, [R73+URZ+0x140], R2 ;  /* 0x00014002490085a7 */ /* 0x000ee400080010ff */
[----:B---3--:R-:W-:Y:S05]  /*ac40*/  @!P0 BRA `(.L_x_129) ;  /* 0xfffffffc00f08947 */ /* 0x008fea000383ffff */
[----:B------:R-:W-:Y:S05]  /*ac50*/  BRA `(.L_x_128) ;  /* 0xffffffd000d47947 */ /* 0x000fea000383ffff */
.L_x_137:
[----:B--2---:R2:W3:Y:S02]  /*ac60*/  SYNCS.PHASECHK.TRANS64.TRYWAIT P0, [R76+URZ+0x140], R3 ;  /* 0x000140034c0075a7 */ /* 0x0044e400080011ff */
[----:B---3--:R-:W-:Y:S05]  /*ac70*/  @!P0 NANOSLEEP.SYNCS 0x989680 ;  /* 0x009896800000895d */ /* 0x008fea0003900000 */
[----:B------:R-:W3:Y:S02]  /*ac80*/  @!P0 SYNCS.PHASECHK.TRANS64 P0, [R76+URZ+0x140], R3 ;  /* 0x000140034c0085a7 */ /* 0x000ee400080010ff */
[----:B---3--:R-:W-:Y:S05]  /*ac90*/  @!P0 BRA `(.L_x_137) ;  /* 0xfffffffc00f08947 */ /* 0x008fea000383ffff */
[----:B------:R-:W-:Y:S05]  /*aca0*/  BRA `(.L_x_136) ;  /* 0xffffffe0001c7947 */ /* 0x000fea000383ffff */
        .weak           $__internal_0_$__cuda_sm10x_tcgen05_guardrail_trap_col_being_dealloced_not_returned_by_alloc
        .type           $__internal_0_$__cuda_sm10x_tcgen05_guardrail_trap_col_being_dealloced_not_returned_by_alloc,@function
        .size           $__internal_0_$__cuda_sm10x_tcgen05_guardrail_trap_col_being_dealloced_not_returned_by_alloc,($__internal_1_$__cuda_sm10x_tcgen05_guardrail_trap_phase_invalid_during_alloc - $__internal_0_$__cuda_sm10x_tcgen05_guardrail_trap_col_being_dealloced_not_returned_by_alloc)
$__internal_0_$__cuda_sm10x_tcgen05_guardrail_trap_col_being_dealloced_not_returned_by_alloc:
[----:B------:R-:W-:Y:S05]  /*acb0*/  BPT.TRAP 0x1 ;  /* 0x000000040000795c */ /* 0x000fea0000300000 */
[----:B------:R-:W-:-:S04]  /*acc0*/  HFMA2 R3, -RZ, RZ, 0, 0 ;  /* 0x00000000ff037431 */ /* 0x000fc800000001ff */
[----:B------:R-:W-:Y:S05]  /*acd0*/  RET.REL.NODEC R2 `(_ZN7cutlass13device_kernelINS_4gemm6kernel13GemmUniversalIN4cute5tupleIJiiiiEEENS1_10collective13CollectiveMmaINS1_35MainloopSm100TmaUmmaWarpSpecializedILi20ELi2ELi4ENS5_IJNS4_1CILi1EEESB_SB_EEEEENS5_IJNSA_ILi64EEENSA_ILi256EEENSA_ILi32EEEEEEaNS5_IJlSB_lEEEaNS5_IJSB_llEEENS4_8TiledMMAINS4_8MMA_AtomIJNS4_15SM100_MMA_S8_SSIaaiLi64ELi256ELNS4_4UMMA5MajorE0ELSO_1ELNSN_8SaturateE0EEEEEENS4_6LayoutISC_NS5_IJNSA_ILi0EEEST_ST_EEEEENS5_IJNS4_10UnderscoreESW_SW_EEEEENS4_13SM90_TMA_LOADENS4_14ComposedLayoutINS4_7SwizzleILi1ELi4ELi3EEENS4_18smem_ptr_flag_bitsILi8EEENSS_INS5_IJNSA_ILi8EEESG_EEENS5_IJSG_SB_EEEEEEEvNS4_8identityESZ_NS10_INS11_ILi3ELi4ELi3EEES14_NSS_INS5_IJNSA_ILi128EEES15_EEENS5_IJSB_S1C_EEEEEEEvS1A_EENS_8epilogue10collective18CollectiveEpilogueINS1I_23Sm100TmaWarpSpecializedILi4ELi2ELi32ELb0ELb0EEEJSH_NS5_IJNSS_ISE_SB_EES1N_EEEaSI_aSI_NS1I_6fusion15FusionCallbacksIS1M_NS1P_17LinearCombinationIaiaiLNS_15FloatRoundStyleE2EEESH_S1O_JEEENS4_5SM1004TMEM4LOAD26SM100_TMEM_LOAD_16dp32b32xESZ_NS10_INS11_ILi2ELi4ELi3EEES14_NSS_INS5_IJS15_SE_EEENS5_IJSE_SB_EEEEEEENS4_39AutoVectorizingCopyWithAssumedAlignmentILi128EEENS4_14SM90_TMA_STOREES23_S25_S25_EEEvvEEEEvNT_6ParamsE) ;  /* 0xffffff5002c87950 */ /* 0x000fea0003c3ffff */
        .weak           $__internal_1_$__cuda_sm10x_tcgen05_guardrail_trap_phase_invalid_during_alloc
        .type           $__internal_1_$__cuda_sm10x_tcgen05_guardrail_trap_phase_invalid_during_alloc,@function
        .size           $__internal_1_$__cuda_sm10x_tcgen05_guardrail_trap_phase_invalid_during_alloc,($__internal_2_$__cuda_sm10x_tcgen05_guardrail_trap_unallocated_columns_being_dealloced - $__internal_1_$__cuda_sm10x_tcgen05_guardrail_trap_phase_invalid_during_alloc)
$__internal_1_$__cuda_sm10x_tcgen05_guardrail_trap_phase_invalid_during_alloc:
[----:B------:R-:W-:Y:S05]  /*ace0*/  BPT.TRAP 0x1 ;  /* 0x000000040000795c */ /* 0x000fea0000300000 */
[----:B------:R-:W-:-:S04]  /*acf0*/  MOV R3, 0x0 ;  /* 0x0000000000037802 */ /* 0x000fc80000000f00 */
[----:B------:R-:W-:Y:S05]  /*ad00*/  RET.REL.NODEC R2 `(_ZN7cutlass13device_kernelINS_4gemm6kernel13GemmUniversalIN4cute5tupleIJiiiiEEENS1_10collective13CollectiveMmaINS1_35MainloopSm100TmaUmmaWarpSpecializedILi20ELi2ELi4ENS5_IJNS4_1CILi1EEESB_SB_EEEEENS5_IJNSA_ILi64EEENSA_ILi256EEENSA_ILi32EEEEEEaNS5_IJlSB_lEEEaNS5_IJSB_llEEENS4_8TiledMMAINS4_8MMA_AtomIJNS4_15SM100_MMA_S8_SSIaaiLi64ELi256ELNS4_4UMMA5MajorE0ELSO_1ELNSN_8SaturateE0EEEEEENS4_6LayoutISC_NS5_IJNSA_ILi0EEEST_ST_EEEEENS5_IJNS4_10UnderscoreESW_SW_EEEEENS4_13SM90_TMA_LOADENS4_14ComposedLayoutINS4_7SwizzleILi1ELi4ELi3EEENS4_18smem_ptr_flag_bitsILi8EEENSS_INS5_IJNSA_ILi8EEESG_EEENS5_IJSG_SB_EEEEEEEvNS4_8identityESZ_NS10_INS11_ILi3ELi4ELi3EEES14_NSS_INS5_IJNSA_ILi128EEES15_EEENS5_IJSB_S1C_EEEEEEEvS1A_EENS_8epilogue10collective18CollectiveEpilogueINS1I_23Sm100TmaWarpSpecializedILi4ELi2ELi32ELb0ELb0EEEJSH_NS5_IJNSS_ISE_SB_EES1N_EEEaSI_aSI_NS1I_6fusion15FusionCallbacksIS1M_NS1P_17LinearCombinationIaiaiLNS_15FloatRoundStyleE2EEESH_S1O_JEEENS4_5SM1004TMEM4LOAD26SM100_TMEM_LOAD_16dp32b32xESZ_NS10_INS11_ILi2ELi4ELi3EEES14_NSS_INS5_IJS15_SE_EEENS5_IJSE_SB_EEEEEEENS4_39AutoVectorizingCopyWithAssumedAlignmentILi128EEENS4_14SM90_TMA_STOREES23_S25_S25_EEEvvEEEEvNT_6ParamsE) ;  /* 0xffffff5002bc7950 */ /* 0x000fea0003c3ffff */
        .weak           $__internal_2_$__cuda_sm10x_tcgen05_guardrail_trap_unallocated_columns_being_dealloced
        .type           $__internal_2_$__cuda_sm10x_tcgen05_guardrail_trap_unallocated_columns_being_dealloced,@function
        .size           $__internal_2_$__cuda_sm10x_tcgen05_guardrail_trap_unallocated_columns_being_dealloced,(.L_x_219 - $__internal_2_$__cuda_sm10x_tcgen05_guardrail_trap_unallocated_columns_being_dealloced)
$__internal_2_$__cuda_sm10x_tcgen05_guardrail_trap_unallocated_columns_being_dealloced:
[----:B------:R-:W-:Y:S05]  /*ad10*/  BPT.TRAP 0x1 ;  /* 0x000000040000795c */ /* 0x000fea0000300000 */
[----:B------:R-:W-:-:S04]  /*ad20*/  HFMA2 R3, -RZ, RZ, 0, 0 ;  /* 0x00000000ff037431 */ /* 0x000fc800000001ff */
[----:B------:R-:W-:Y:S05]  /*ad30*/  RET.REL.NODEC R2 `(_ZN7cutlass13device_kernelINS_4gemm6kernel13GemmUniversalIN4cute5tupleIJiiiiEEENS1_10collective13CollectiveMmaINS1_35MainloopSm100TmaUmmaWarpSpecializedILi20ELi2ELi4ENS5_IJNS4_1CILi1EEESB_SB_EEEEENS5_IJNSA_ILi64EEENSA_ILi256EEENSA_ILi32EEEEEEaNS5_IJlSB_lEEEaNS5_IJSB_llEEENS4_8TiledMMAINS4_8MMA_AtomIJNS4_15SM100_MMA_S8_SSIaaiLi64ELi256ELNS4_4UMMA5MajorE0ELSO_1ELNSN_8SaturateE0EEEEEENS4_6LayoutISC_NS5_IJNSA_ILi0EEEST_ST_EEEEENS5_IJNS4_10UnderscoreESW_SW_EEEEENS4_13SM90_TMA_LOADENS4_14ComposedLayoutINS4_7SwizzleILi1ELi4ELi3EEENS4_18smem_ptr_flag_bitsILi8EEENSS_INS5_IJNSA_ILi8EEESG_EEENS5_IJSG_SB_EEEEEEEvNS4_8identityESZ_NS10_INS11_ILi3ELi4ELi3EEES14_NSS_INS5_IJNSA_ILi128EEES15_EEENS5_IJSB_S1C_EEEEEEEvS1A_EENS_8epilogue10collective18CollectiveEpilogueINS1I_23Sm100TmaWarpSpecializedILi4ELi2ELi32ELb0ELb0EEEJSH_NS5_IJNSS_ISE_SB_EES1N_EEEaSI_aSI_NS1I_6fusion15FusionCallbacksIS1M_NS1P_17LinearCombinationIaiaiLNS_15FloatRoundStyleE2EEESH_S1O_JEEENS4_5SM1004TMEM4LOAD26SM100_TMEM_LOAD_16dp32b32xESZ_NS10_INS11_ILi2ELi4ELi3EEES14_NSS_INS5_IJS15_SE_EEENS5_IJSE_SB_EEEEEEENS4_39AutoVectorizingCopyWithAssumedAlignmentILi128EEENS4_14SM90_TMA_STOREES23_S25_S25_EEEvvEEEEvNT_6ParamsE) ;  /* 0xffffff5002b07950 */ /* 0x000fea0003c3ffff */
.L_x_218:
[----:B------:R-:W-:-:S00]  /*ad40*/  BRA `(.L_x_218) ;  /* 0xfffffffc00fc7947 */ /* 0x000fc0000383ffff */
[----:B------:R-:W-:-:S00]  /*ad50*/  NOP ;  /* 0x0000000000007918 */ /* 0x000fc00000000000 */
        /* <DEDUP_REMOVED lines=10> */
.L_x_219:


//--------------------- .nv.global.init           --------------------------
	.section	.nv.global.init,"aw",@progbits
.nv.global.init:
	.type		$str$27,@object
	.size		$str$27,($str$28 - $str$27)
$str$27:
        /*0000*/ 	.byte	0x28, 0x61, 0x64, 0x64, 0x72, 0x65, 0x73, 0x73, 0x20, 0x26, 0x20, 0x6d, 0x61, 0x73, 0x6b, 0x29
        /*0010*/ 	.byte	0x20, 0x3d, 0x3d, 0x20, 0x30, 0x00
	.type		$str$28,@object
	.size		$str$28,($str$26 - $str$28)
$str$28:
        /*0016*/ 	.byte	0x2f, 0x74, 0x6d, 0x70, 0x2f, 0x63, 0x75, 0x74, 0x6c, 0x61, 0x73, 0x73, 0x5f, 0x73, 0x77, 0x65
        /*0026*/ 	.byte	0x65, 0x70, 0x5f, 0x73, 0x72, 0x63, 0x2f, 0x69, 0x6e, 0x63, 0x6c, 0x75, 0x64, 0x65, 0x2f, 0x63
        /*0036*/ 	.byte	0x75, 0x74, 0x65, 0x2f, 0x70, 0x6f, 0x69, 0x6e, 0x74, 0x65, 0x72, 0x5f, 0x66, 0x6c, 0x61, 0x67
        /*0046*/ 	.byte	0x67, 0x65, 0x64, 0x2e, 0x68, 0x70, 0x70, 0x00
	.type		$str$26,@object
	.size		$str$26,($str$25 - $str$26)
$str$26:
        /*004e*/ 	.byte	0x2f, 0x74, 0x6d, 0x70, 0x2f, 0x63, 0x75, 0x74, 0x6c, 0x61, 0x73, 0x73, 0x5f, 0x73, 0x77, 0x65
        /*005e*/ 	.byte	0x65, 0x70, 0x5f, 0x73, 0x72, 0x63, 0x2f, 0x69, 0x6e, 0x63, 0x6c, 0x75, 0x64, 0x65, 0x2f, 0x63
        /*006e*/ 	.byte	0x75, 0x74, 0x65, 0x2f, 0x61, 0x74, 0x6f, 0x6d, 0x2f, 0x63, 0x6f, 0x70, 0x79, 0x5f, 0x74, 0x72
        /*007e*/ 	.byte	0x61, 0x69, 0x74, 0x73, 0x5f, 0x73, 0x6d, 0x31, 0x30, 0x30, 0x2e, 0x68, 0x70, 0x70, 0x00
	.type		$str$25,@object
	.size		$str$25,(__unnamed_1 - $str$25)
$str$25:
        /*008d*/ 	.byte	0x28, 0x28, 0x75, 0x69, 0x6e, 0x74, 0x33, 0x32, 0x5f, 0x74, 0x28, 0x74, 0x68, 0x72, 0x65, 0x61
        /*009d*/ 	.byte	0x64, 0x49, 0x64, 0x78, 0x2e, 0x78, 0x29, 0x20, 0x2f, 0x20, 0x33, 0x32, 0x29, 0x20, 0x25, 0x20
        /*00ad*/ 	.byte	0x34, 0x29, 0x20, 0x3d, 0x3d, 0x20, 0x28, 0x28, 0x28, 0x74, 0x6d, 0x65, 0x6d, 0x5f, 0x61, 0x64
        /*00bd*/ 	.byte	0x64, 0x72, 0x20, 0x3e, 0x3e, 0x20, 0x31, 0x36, 0x29, 0x20, 0x2f, 0x20, 0x33, 0x32, 0x29, 0x20
        /*00cd*/ 	.byte	0x25, 0x20, 0x34, 0x29, 0x00
	.type		__unnamed_1,@object
	.size		__unnamed_1,(__unnamed_2 - __unnamed_1)
__unnamed_1:
        /*00d2*/ 	.byte	0x61, 0x75, 0x74, 0x6f, 0x20, 0x63, 0x75, 0x74, 0x65, 0x3a, 0x3a, 0x61, 0x73, 0x5f, 0x70, 0x6f
        /* <DEDUP_REMOVED lines=24> */
        /*0262*/ 	.byte	0x00
	.type		__unnamed_2,@object
	.size		__unnamed_2,(__unnamed_3 - __unnamed_2)
__unnamed_2:
        /* <DEDUP_REMOVED lines=26> */
	.type		__unnamed_3,@object
	.size		__unnamed_3,(.L_3 - __unnamed_3)
__unnamed_3:
        /* <DEDUP_REMOVED lines=41> */
.L_3:


//--------------------- .nv.shared._ZN7cutlass13device_kernelINS_4gemm6kernel13GemmUniversalIN4cute5tupleIJiiiiEEENS1_10collective13CollectiveMmaINS1_35MainloopSm100TmaUmmaWarpSpecializedILi20ELi2ELi4ENS5_IJNS4_1CILi1EEESB_SB_EEEEENS5_IJNSA_ILi64EEENSA_ILi256EEENSA_ILi32EEEEEEaNS5_IJlSB_lEEEaNS5_IJSB_llEEENS4_8TiledMMAINS4_8MMA_AtomIJNS4_15SM100_MMA_S8_SSIaaiLi64ELi256ELNS4_4UMMA5MajorE0ELSO_1ELNSN_8SaturateE0EEEEEENS4_6LayoutISC_NS5_IJNSA_ILi0EEEST_ST_EEEEENS5_IJNS4_10UnderscoreESW_SW_EEEEENS4_13SM90_TMA_LOADENS4_14ComposedLayoutINS4_7SwizzleILi1ELi4ELi3EEENS4_18smem_ptr_flag_bitsILi8EEENSS_INS5_IJNSA_ILi8EEESG_EEENS5_IJSG_SB_EEEEEEEvNS4_8identityESZ_NS10_INS11_ILi3ELi4ELi3EEES14_NSS_INS5_IJNSA_ILi128EEES15_EEENS5_IJSB_S1C_EEEEEEEvS1A_EENS_8epilogue10collective18CollectiveEpilogueINS1I_23Sm100TmaWarpSpecializedILi4ELi2ELi32ELb0ELb0EEEJSH_NS5_IJNSS_ISE_SB_EES1N_EEEaSI_aSI_NS1I_6fusion15FusionCallbacksIS1M_NS1P_17LinearCombinationIaiaiLNS_15FloatRoundStyleE2EEESH_S1O_JEEENS4_5SM1004TMEM4LOAD26SM100_TMEM_LOAD_16dp32b32xESZ_NS10_INS11_ILi2ELi4ELi3EEES14_NSS_INS5_IJS15_SE_EEENS5_IJSE_SB_EEEEEEENS4_39AutoVectorizingCopyWithAssumedAlignmentILi128EEENS4_14SM90_TMA_STOREES23_S25_S25_EEEvvEEEEvNT_6ParamsE --------------------------
	.section	.nv.shared._ZN7cutlass13device_kernelINS_4gemm6kernel13GemmUniversalIN4cute5tupleIJiiiiEEENS1_10collective13CollectiveMmaINS1_35MainloopSm100TmaUmmaWarpSpecializedILi20ELi2ELi4ENS5_IJNS4_1CILi1EEESB_SB_EEEEENS5_IJNSA_ILi64EEENSA_ILi256EEENSA_ILi32EEEEEEaNS5_IJlSB_lEEEaNS5_IJSB_llEEENS4_8TiledMMAINS4_8MMA_AtomIJNS4_15SM100_MMA_S8_SSIaaiLi64ELi256ELNS4_4UMMA5MajorE0ELSO_1ELNSN_8SaturateE0EEEEEENS4_6LayoutISC_NS5_IJNSA_ILi0EEEST_ST_EEEEENS5_IJNS4_10UnderscoreESW_SW_EEEEENS4_13SM90_TMA_LOADENS4_14ComposedLayoutINS4_7SwizzleILi1ELi4ELi3EEENS4_18smem_ptr_flag_bitsILi8EEENSS_INS5_IJNSA_ILi8EEESG_EEENS5_IJSG_SB_EEEEEEEvNS4_8identityESZ_NS10_INS11_ILi3ELi4ELi3EEES14_NSS_INS5_IJNSA_ILi128EEES15_EEENS5_IJSB_S1C_EEEEEEEvS1A_EENS_8epilogue10collective18CollectiveEpilogueINS1I_23Sm100TmaWarpSpecializedILi4ELi2ELi32ELb0ELb0EEEJSH_NS5_IJNSS_ISE_SB_EES1N_EEEaSI_aSI_NS1I_6fusion15FusionCallbacksIS1M_NS1P_17LinearCombinationIaiaiLNS_15FloatRoundStyleE2EEESH_S1O_JEEENS4_5SM1004TMEM4LOAD26SM100_TMEM_LOAD_16dp32b32xESZ_NS10_INS11_ILi2ELi4ELi3EEES14_NSS_INS5_IJS15_SE_EEENS5_IJSE_SB_EEEEEEENS4_39AutoVectorizingCopyWithAssumedAlignmentILi128EEENS4_14SM90_TMA_STOREES23_S25_S25_EEEvvEEEEvNT_6ParamsE,"aw",@nobits
	.sectionflags	@""
	.align	16
	.zero		1024


//--------------------- .nv.shared.reserved.0     --------------------------
	.section	.nv.shared.reserved.0,"aw",@nobits
	.weak		__nv_reservedSMEM_offset_0_alias
	.size		__nv_reservedSMEM_offset_0_alias, 0, 64
	.other		__nv_reservedSMEM_offset_0_alias,@"STO_CUDA_RESERVED_SHARED STV_DEFAULT"
__nv_reservedSMEM_offset_0_alias:
	.zero		0
.nv.shared.reserved.0:
	.zero		64
	.weak		__nv_reservedSMEM_tcgen05_partition
	.type		__nv_reservedSMEM_tcgen05_partition,@object
	.size		__nv_reservedSMEM_tcgen05_partition,(.L_0 - __nv_reservedSMEM_tcgen05_partition)
__nv_reservedSMEM_tcgen05_partition:
	.zero		32
.L_0:


//--------------------- .nv.global                --------------------------
	.section	.nv.global,"aw",@nobits
.nv.global:
	.type		_ZN40_INTERNAL_13ba13a6_4_k_cu_62d9fb8e_291654cute1_E,@object
	.size		_ZN40_INTERNAL_13ba13a6_4_k_cu_62d9fb8e_291654cute1_E,(_ZN40_INTERNAL_13ba13a6_4_k_cu_62d9fb8e_291654cuda3std3__45__cpo6cbeginE - _ZN40_INTERNAL_13ba13a6_4_k_cu_62d9fb8e_291654cute1_E)
_ZN40_INTERNAL_13ba13a6_4_k_cu_62d9fb8e_291654cute1_E:
	.zero		1
	.type		_ZN40_INTERNAL_13ba13a6_4_k_cu_62d9fb8e_291654cuda3std3__45__cpo6cbeginE,@object
	.size		_ZN40_INTERNAL_13ba13a6_4_k_cu_62d9fb8e_291654cuda3std3__45__cpo6cbeginE,(_ZN40_INTERNAL_13ba13a6_4_k_cu_62d9fb8e_291654cuda3std3__48in_placeE - _ZN40_INTERNAL_13ba13a6_4_k_cu_62d9fb8e_291654cuda3std3__45__cpo6cbeginE)
_ZN40_INTERNAL_13ba13a6_4_k_cu_62d9fb8e_291654cuda3std3__45__cpo6cbeginE:
	.zero		1
	.type		_ZN40_INTERNAL_13ba13a6_4_k_cu_62d9fb8e_291654cuda3std3__48in_placeE,@object
	.size		_ZN40_INTERNAL_13ba13a6_4_k_cu_62d9fb8e_291654cuda3std3__48in_placeE,(_ZN40_INTERNAL_13ba13a6_4_k_cu_62d9fb8e_291654cuda3std6ranges3__45__cpo9iter_moveE - _ZN40_INTERNAL_13ba13a6_4_k_cu_62d9fb8e_291654cuda3std3__48in_placeE)
_ZN40_INTERNAL_13ba13a6_4_k_cu_62d9fb8e_291654cuda3std3__48in_placeE:
	.zero		1
	.type		_ZN40_INTERNAL_13ba13a6_4_k_cu_62d9fb8e_291654cuda3std6ranges3__45__cpo9iter_moveE,@object
	.size		_ZN40_INTERNAL_13ba13a6_4_k_cu_62d9fb8e_291654cuda3std6ranges3__45__cpo9iter_moveE,(_ZN40_INTERNAL_13ba13a6_4_k_cu_62d9fb8e_291654cuda3std3__45__cpo5beginE - _ZN40_INTERNAL_13ba13a6_4_k_cu_62d9fb8e_291654cuda3std6ranges3__45__cpo9iter_moveE)
_ZN40_INTERNAL_13ba13a6_4_k_cu_62d9fb8e_291654cuda3std6ranges3__45__cpo9iter_moveE:
	.zero		1
	.type		_ZN40_INTERNAL_13ba13a6_4_k_cu_62d9fb8e_291654cuda3std3__45__cpo5beginE,@object
	.size		_ZN40_INTERNAL_13ba13a6_4_k_cu_62d9fb8e_291654cuda3std3__45__cpo5beginE,(_ZN40_INTERNAL_13ba13a6_4_k_cu_62d9fb8e_291654cuda3std3__442_GLOBAL__N__13ba13a6_4_k_cu_62d9fb8e_291656ignoreE - _ZN40_INTERNAL_13ba13a6_4_k_cu_62d9fb8e_291654cuda3std3__45__cpo5beginE)
_ZN40_INTERNAL_13ba13a6_4_k_cu_62d9fb8e_291654cuda3std3__45__cpo5beginE:
	.zero		1
	.type		_ZN40_INTERNAL_13ba13a6_4_k_cu_62d9fb8e_291654cuda3std3__442_GLOBAL__N__13ba13a6_4_k_cu_62d9fb8e_291656ignoreE,@object
	.size		_ZN40_INTERNAL_13ba13a6_4_k_cu_62d9fb8e_291654cuda3std3__442_GLOBAL__N__13ba13a6_4_k_cu_62d9fb8e_291656ignoreE,(_ZN40_INTERNAL_13ba13a6_4_k_cu_62d9fb8e_291654cute7productE - _ZN40_INTERNAL_13ba13a6_4_k_cu_62d9fb8e_291654cuda3std3__442_GLOBAL__N__13ba13a6_4_k_cu_62d9fb8e_291656ignoreE)
_ZN40_INTERNAL_13ba13a6_4_k_cu_62d9fb8e_291654cuda3std3__442_GLOBAL__N__13ba13a6_4_k_cu_62d9fb8e_291656ignoreE:
	.zero		1
	.type		_ZN40_INTERNAL_13ba13a6_4_k_cu_62d9fb8e_291654cute7productE,@object
	.size		_ZN40_INTERNAL_13ba13a6_4_k_cu_62d9fb8e_291654cute7productE,(_ZN40_INTERNAL_13ba13a6_4_k_cu_62d9fb8e_291654cuda3std3__45__cpo3endE - _ZN40_INTERNAL_13ba13a6_4_k_cu_62d9fb8e_291654cute7productE)
_ZN40_INTERNAL_13ba13a6_4_k_cu_62d9fb8e_291654cute7productE:
	.zero		1
	.type		_ZN40_INTERNAL_13ba13a6_4_k_cu_62d9fb8e_291654cuda3std3__45__cpo3endE,@object
	.size		_ZN40_INTERNAL_13ba13a6_4_k_cu_62d9fb8e_291654cuda3std3__45__cpo3endE,(_ZN40_INTERNAL_13ba13a6_4_k_cu_62d9fb8e_291654cuda3std3__419piecewise_constructE - _ZN40_INTERNAL_13ba13a6_4_k_cu_62d9fb8e_291654cuda3std3__45__cpo3endE)
_ZN40_INTERNAL_13ba13a6_4_k_cu_62d9fb8e_291654cuda3std3__45__cpo3endE:
	.zero		1
	.type		_ZN40_INTERNAL_13ba13a6_4_k_cu_62d9fb8e_291654cuda3std3__419piecewise_constructE,@object
	.size		_ZN40_INTERNAL_13ba13a6_4_k_cu_62d9fb8e_291654cuda3std3__419piecewise_constructE,(_ZN40_INTERNAL_13ba13a6_4_k_cu_62d9fb8e_291654cuda3std3__45__cpo4cendE - _ZN40_INTERNAL_13ba13a6_4_k_cu_62d9fb8e_291654cuda3std3__419piecewise_constructE)
_ZN40_INTERNAL_13ba13a6_4_k_cu_62d9fb8e_291654cuda3std3__419piecewise_constructE:
	.zero		1
	.type		_ZN40_INTERNAL_13ba13a6_4_k_cu_62d9fb8e_291654cuda3std3__45__cpo4cendE,@object
	.size		_ZN40_INTERNAL_13ba13a6_4_k_cu_62d9fb8e_291654cuda3std3__45__cpo4cendE,(_ZN40_INTERNAL_13ba13a6_4_k_cu_62d9fb8e_291654cuda3std6ranges3__45__cpo4swapE - _ZN40_INTERNAL_13ba13a6_4_k_cu_62d9fb8e_291654cuda3std3__45__cpo4cendE)
_ZN40_INTERNAL_13ba13a6_4_k_cu_62d9fb8e_291654cuda3std3__45__cpo4cendE:
	.zero		1
	.type		_ZN40_INTERNAL_13ba13a6_4_k_cu_62d9fb8e_291654cuda3std6ranges3__45__cpo4swapE,@object
	.size		_ZN40_INTERNAL_13ba13a6_4_k_cu_62d9fb8e_291654cuda3std6ranges3__45__cpo4swapE,(.L_11 - _ZN40_INTERNAL_13ba13a6_4_k_cu_62d9fb8e_291654cuda3std6ranges3__45__cpo4swapE)
_ZN40_INTERNAL_13ba13a6_4_k_cu_62d9fb8e_291654cuda3std6ranges3__45__cpo4swapE:
	.zero		1
.L_11:


//--------------------- .nv.constant0._ZN7cutlass13device_kernelINS_4gemm6kernel13GemmUniversalIN4cute5tupleIJiiiiEEENS1_10collective13CollectiveMmaINS1_35MainloopSm100TmaUmmaWarpSpecializedILi20ELi2ELi4ENS5_IJNS4_1CILi1EEESB_SB_EEEEENS5_IJNSA_ILi64EEENSA_ILi256EEENSA_ILi32EEEEEEaNS5_IJlSB_lEEEaNS5_IJSB_llEEENS4_8TiledMMAINS4_8MMA_AtomIJNS4_15SM100_MMA_S8_SSIaaiLi64ELi256ELNS4_4UMMA5MajorE0ELSO_1ELNSN_8SaturateE0EEEEEENS4_6LayoutISC_NS5_IJNSA_ILi0EEEST_ST_EEEEENS5_IJNS4_10UnderscoreESW_SW_EEEEENS4_13SM90_TMA_LOADENS4_14ComposedLayoutINS4_7SwizzleILi1ELi4ELi3EEENS4_18smem_ptr_flag_bitsILi8EEENSS_INS5_IJNSA_ILi8EEESG_EEENS5_IJSG_SB_EEEEEEEvNS4_8identityESZ_NS10_INS11_ILi3ELi4ELi3EEES14_NSS_INS5_IJNSA_ILi128EEES15_EEENS5_IJSB_S1C_EEEEEEEvS1A_EENS_8epilogue10collective18CollectiveEpilogueINS1I_23Sm100TmaWarpSpecializedILi4ELi2ELi32ELb0ELb0EEEJSH_NS5_IJNSS_ISE_SB_EES1N_EEEaSI_aSI_NS1I_6fusion15FusionCallbacksIS1M_NS1P_17LinearCombinationIaiaiLNS_15FloatRoundStyleE2EEESH_S1O_JEEENS4_5SM1004TMEM4LOAD26SM100_TMEM_LOAD_16dp32b32xESZ_NS10_INS11_ILi2ELi4ELi3EEES14_NSS_INS5_IJS15_SE_EEENS5_IJSE_SB_EEEEEEENS4_39AutoVectorizingCopyWithAssumedAlignmentILi128EEENS4_14SM90_TMA_STOREES23_S25_S25_EEEvvEEEEvNT_6ParamsE --------------------------
	.section	.nv.constant0._ZN7cutlass13device_kernelINS_4gemm6kernel13GemmUniversalIN4cute5tupleIJiiiiEEENS1_10collective13CollectiveMmaINS1_35MainloopSm100TmaUmmaWarpSpecializedILi20ELi2ELi4ENS5_IJNS4_1CILi1EEESB_SB_EEEEENS5_IJNSA_ILi64EEENSA_ILi256EEENSA_ILi32EEEEEEaNS5_IJlSB_lEEEaNS5_IJSB_llEEENS4_8TiledMMAINS4_8MMA_AtomIJNS4_15SM100_MMA_S8_SSIaaiLi64ELi256ELNS4_4UMMA5MajorE0ELSO_1ELNSN_8SaturateE0EEEEEENS4_6LayoutISC_NS5_IJNSA_ILi0EEEST_ST_EEEEENS5_IJNS4_10UnderscoreESW_SW_EEEEENS4_13SM90_TMA_LOADENS4_14ComposedLayoutINS4_7SwizzleILi1ELi4ELi3EEENS4_18smem_ptr_flag_bitsILi8EEENSS_INS5_IJNSA_ILi8EEESG_EEENS5_IJSG_SB_EEEEEEEvNS4_8identityESZ_NS10_INS11_ILi3ELi4ELi3EEES14_NSS_INS5_IJNSA_ILi128EEES15_EEENS5_IJSB_S1C_EEEEEEEvS1A_EENS_8epilogue10collective18CollectiveEpilogueINS1I_23Sm100TmaWarpSpecializedILi4ELi2ELi32ELb0ELb0EEEJSH_NS5_IJNSS_ISE_SB_EES1N_EEEaSI_aSI_NS1I_6fusion15FusionCallbacksIS1M_NS1P_17LinearCombinationIaiaiLNS_15FloatRoundStyleE2EEESH_S1O_JEEENS4_5SM1004TMEM4LOAD26SM100_TMEM_LOAD_16dp32b32xESZ_NS10_INS11_ILi2ELi4ELi3EEES14_NSS_INS5_IJS15_SE_EEENS5_IJSE_SB_EEEEEEENS4_39AutoVectorizingCopyWithAssumedAlignmentILi128EEENS4_14SM90_TMA_STOREES23_S25_S25_EEEvvEEEEvNT_6ParamsE,"a",@progbits
	.sectionflags	@""
	.align	4
.nv.constant0._ZN7cutlass13device_kernelINS_4gemm6kernel13GemmUniversalIN4cute5tupleIJiiiiEEENS1_10collective13CollectiveMmaINS1_35MainloopSm100TmaUmmaWarpSpecializedILi20ELi2ELi4ENS5_IJNS4_1CILi1EEESB_SB_EEEEENS5_IJNSA_ILi64EEENSA_ILi256EEENSA_ILi32EEEEEEaNS5_IJlSB_lEEEaNS5_IJSB_llEEENS4_8TiledMMAINS4_8MMA_AtomIJNS4_15SM100_MMA_S8_SSIaaiLi64ELi256ELNS4_4UMMA5MajorE0ELSO_1ELNSN_8SaturateE0EEEEEENS4_6LayoutISC_NS5_IJNSA_ILi0EEEST_ST_EEEEENS5_IJNS4_10UnderscoreESW_SW_EEEEENS4_13SM90_TMA_LOADENS4_14ComposedLayoutINS4_7SwizzleILi1ELi4ELi3EEENS4_18smem_ptr_flag_bitsILi8EEENSS_INS5_IJNSA_ILi8EEESG_EEENS5_IJSG_SB_EEEEEEEvNS4_8identityESZ_NS10_INS11_ILi3ELi4ELi3EEES14_NSS_INS5_IJNSA_ILi128EEES15_EEENS5_IJSB_S1C_EEEEEEEvS1A_EENS_8epilogue10collective18CollectiveEpilogueINS1I_23Sm100TmaWarpSpecializedILi4ELi2ELi32ELb0ELb0EEEJSH_NS5_IJNSS_ISE_SB_EES1N_EEEaSI_aSI_NS1I_6fusion15FusionCallbacksIS1M_NS1P_17LinearCombinationIaiaiLNS_15FloatRoundStyleE2EEESH_S1O_JEEENS4_5SM1004TMEM4LOAD26SM100_TMEM_LOAD_16dp32b32xESZ_NS10_INS11_ILi2ELi4ELi3EEES14_NSS_INS5_IJS15_SE_EEENS5_IJSE_SB_EEEEEEENS4_39AutoVectorizingCopyWithAssumedAlignmentILi128EEENS4_14SM90_TMA_STOREES23_S25_S25_EEEvvEEEEvNT_6ParamsE:
	.zero		2944


//--------------------- SYMBOLS --------------------------

	.type		.nv.reservedSmem.offset0,@object
	.size		.nv.reservedSmem.offset0,0x4
	.type		.nv.reservedSmem.cap,@object
	.size		.nv.reservedSmem.cap,0x4
	.type		__assertfail,@function
